	.target	sm_80

	.elftype	@"ET_EXEC"


//--------------------- .note.nv.tkinfo           --------------------------
	.section	.note.nv.tkinfo,"",@"SHT_NOTE"
	.sectionflags	@"SHF_NOTE_NV_TKINFO"
	.tkinfo
        /*0018*/ 	.word	0x00000002
        /*0030*/ 	.string	""
        /*0030*/ 	.string	"ptxas"
        /*0030*/ 	.string	"Cuda compilation tools, release 13.0, V13.0.88"
        /*0030*/ 	.string	"Build cuda_13.0.r13.0/compiler.36424714_0"
        /*0030*/ 	.string	"-v  -suppress-debug-info  -lineinfo  -arch sm_80 "



//--------------------- .note.nv.cuinfo           --------------------------
	.section	.note.nv.cuinfo,"",@"SHT_NOTE"
	.sectionflags	@"SHF_NOTE_NV_CUINFO"
        /*0018*/ 	.short	0x0002
        /*001a*/ 	.short	0x0050
        /*001c*/ 	.short	0x0082
	.zero		2


//--------------------- .nv.info                  --------------------------
	.section	.nv.info,"",@"SHT_CUDA_INFO"
	.align	4


	//----- nvinfo : EIATTR_REGCOUNT
	.align		4
        /*0000*/ 	.byte	0x04, 0x2f
        /*0002*/ 	.short	(.L_2 - .L_1)
	.align		4
.L_1:
        /*0004*/ 	.word	index@(attn_fwd)
        /*0008*/ 	.word	0x000000ff


	//----- nvinfo : EIATTR_FRAME_SIZE
	.align		4
.L_2:
        /*000c*/ 	.byte	0x04, 0x11
        /*000e*/ 	.short	(.L_4 - .L_3)
	.align		4
.L_3:
        /*0010*/ 	.word	index@(attn_fwd)
        /*0014*/ 	.word	0x00000000


	//----- nvinfo : EIATTR_MIN_STACK_SIZE
	.align		4
.L_4:
        /*0018*/ 	.byte	0x04, 0x12
        /*001a*/ 	.short	(.L_6 - .L_5)
	.align		4
.L_5:
        /*001c*/ 	.word	index@(attn_fwd)
        /*0020*/ 	.word	0x00000000
.L_6:


//--------------------- .nv.info.attn_fwd         --------------------------
	.section	.nv.info.attn_fwd,"",@"SHT_CUDA_INFO"
	.sectionflags	@""
	.align	4


	//----- nvinfo : EIATTR_CUDA_API_VERSION
	.align		4
        /*0000*/ 	.byte	0x04, 0x37
        /*0002*/ 	.short	(.L_8 - .L_7)
.L_7:
        /*0004*/ 	.word	0x00000082


	//----- nvinfo : EIATTR_SW2861232_WAR
	.align		4
.L_8:
        /*0008*/ 	.byte	0x01, 0x35
	.zero		2


	//----- nvinfo : EIATTR_PARAM_CBANK
	.align		4
        /*000c*/ 	.byte	0x04, 0x0a
        /*000e*/ 	.short	(.L_10 - .L_9)
	.align		4
.L_9:
        /*0010*/ 	.word	index@(.nv.constant0.attn_fwd)
        /*0014*/ 	.short	0x0160
        /*0016*/ 	.short	0x0088


	//----- nvinfo : EIATTR_CBANK_PARAM_SIZE
	.align		4
.L_10:
        /*0018*/ 	.byte	0x03, 0x19
        /*001a*/ 	.short	0x0088


	//----- nvinfo : EIATTR_KPARAM_INFO
	.align		4
        /*001c*/ 	.byte	0x04, 0x17
        /*001e*/ 	.short	(.L_12 - .L_11)
.L_11:
        /*0020*/ 	.word	0x00000000
        /*0024*/ 	.short	0x0019
        /*0026*/ 	.short	0x0080
        /*0028*/ 	.byte	0x00, 0xf4, 0x21, 0x00


	//----- nvinfo : EIATTR_KPARAM_INFO
	.align		4
.L_12:
        /*002c*/ 	.byte	0x04, 0x17
        /*002e*/ 	.short	(.L_14 - .L_13)
.L_13:
        /*0030*/ 	.word	0x00000000
        /*0034*/ 	.short	0x0018
        /*0036*/ 	.short	0x0078
        /*0038*/ 	.byte	0x00, 0xf4, 0x21, 0x00


	//----- nvinfo : EIATTR_KPARAM_INFO
	.align		4
.L_14:
        /*003c*/ 	.byte	0x04, 0x17
        /*003e*/ 	.short	(.L_16 - .L_15)
.L_15:
        /*0040*/ 	.word	0x00000000
        /*0044*/ 	.short	0x0017
        /*0046*/ 	.short	0x0070
        /*0048*/ 	.byte	0x00, 0xf0, 0x11, 0x00


	//----- nvinfo : EIATTR_KPARAM_INFO
	.align		4
.L_16:
        /*004c*/ 	.byte	0x04, 0x17
        /*004e*/ 	.short	(.L_18 - .L_17)
.L_17:
        /*0050*/ 	.word	0x00000000
        /*0054*/ 	.short	0x0016
        /*0056*/ 	.short	0x006c
        /*0058*/ 	.byte	0x00, 0xf0, 0x11, 0x00


	//----- nvinfo : EIATTR_KPARAM_INFO
	.align		4
.L_18:
        /*005c*/ 	.byte	0x04, 0x17
        /*005e*/ 	.short	(.L_20 - .L_19)
.L_19:
        /*0060*/ 	.word	0x00000000
        /*0064*/ 	.short	0x0015
        /*0066*/ 	.short	0x0068
        /*0068*/ 	.byte	0x00, 0xf0, 0x11, 0x00


	//----- nvinfo : EIATTR_KPARAM_INFO
	.align		4
.L_20:
        /*006c*/ 	.byte	0x04, 0x17
        /*006e*/ 	.short	(.L_22 - .L_21)
.L_21:
        /*0070*/ 	.word	0x00000000
        /*0074*/ 	.short	0x0014
        /*0076*/ 	.short	0x0064
        /*0078*/ 	.byte	0x00, 0xf0, 0x11, 0x00


	//----- nvinfo : EIATTR_KPARAM_INFO
	.align		4
.L_22:
        /*007c*/ 	.byte	0x04, 0x17
        /*007e*/ 	.short	(.L_24 - .L_23)
.L_23:
        /*0080*/ 	.word	0x00000000
        /*0084*/ 	.short	0x0013
        /*0086*/ 	.short	0x0060
        /*0088*/ 	.byte	0x00, 0xf0, 0x11, 0x00


	//----- nvinfo : EIATTR_KPARAM_INFO
	.align		4
.L_24:
        /*008c*/ 	.byte	0x04, 0x17
        /*008e*/ 	.short	(.L_26 - .L_25)
.L_25:
        /*0090*/ 	.word	0x00000000
        /*0094*/ 	.short	0x0012
        /*0096*/ 	.short	0x005c
        /*0098*/ 	.byte	0x00, 0xf0, 0x11, 0x00


	//----- nvinfo : EIATTR_KPARAM_INFO
	.align		4
.L_26:
        /*009c*/ 	.byte	0x04, 0x17
        /*009e*/ 	.short	(.L_28 - .L_27)
.L_27:
        /*00a0*/ 	.word	0x00000000
        /*00a4*/ 	.short	0x0011
        /*00a6*/ 	.short	0x0058
        /*00a8*/ 	.byte	0x00, 0xf0, 0x11, 0x00


	//----- nvinfo : EIATTR_KPARAM_INFO
	.align		4
.L_28:
        /*00ac*/ 	.byte	0x04, 0x17
        /*00ae*/ 	.short	(.L_30 - .L_29)
.L_29:
        /*00b0*/ 	.word	0x00000000
        /*00b4*/ 	.short	0x0010
        /*00b6*/ 	.short	0x0054
        /*00b8*/ 	.byte	0x00, 0xf0, 0x11, 0x00


	//----- nvinfo : EIATTR_KPARAM_INFO
	.align		4
.L_30:
        /*00bc*/ 	.byte	0x04, 0x17
        /*00be*/ 	.short	(.L_32 - .L_31)
.L_31:
        /*00c0*/ 	.word	0x00000000
        /*00c4*/ 	.short	0x000f
        /*00c6*/ 	.short	0x0050
        /*00c8*/ 	.byte	0x00, 0xf0, 0x11, 0x00


	//----- nvinfo : EIATTR_KPARAM_INFO
	.align		4
.L_32:
        /*00cc*/ 	.byte	0x04, 0x17
        /*00ce*/ 	.short	(.L_34 - .L_33)
.L_33:
        /*00d0*/ 	.word	0x00000000
        /*00d4*/ 	.short	0x000e
        /*00d6*/ 	.short	0x004c
        /*00d8*/ 	.byte	0x00, 0xf0, 0x11, 0x00


	//----- nvinfo : EIATTR_KPARAM_INFO
	.align		4
.L_34:
        /*00dc*/ 	.byte	0x04, 0x17
        /*00de*/ 	.short	(.L_36 - .L_35)
.L_35:
        /*00e0*/ 	.word	0x00000000
        /*00e4*/ 	.short	0x000d
        /*00e6*/ 	.short	0x0048
        /*00e8*/ 	.byte	0x00, 0xf0, 0x11, 0x00


	//----- nvinfo : EIATTR_KPARAM_INFO
	.align		4
.L_36:
        /*00ec*/ 	.byte	0x04, 0x17
        /*00ee*/ 	.short	(.L_38 - .L_37)
.L_37:
        /*00f0*/ 	.word	0x00000000
        /*00f4*/ 	.short	0x000c
        /*00f6*/ 	.short	0x0044
        /*00f8*/ 	.byte	0x00, 0xf0, 0x11, 0x00


	//----- nvinfo : EIATTR_KPARAM_INFO
	.align		4
.L_38:
        /*00fc*/ 	.byte	0x04, 0x17
        /*00fe*/ 	.short	(.L_40 - .L_39)
.L_39:
        /*0100*/ 	.word	0x00000000
        /*0104*/ 	.short	0x000b
        /*0106*/ 	.short	0x0040
        /*0108*/ 	.byte	0x00, 0xf0, 0x11, 0x00


	//----- nvinfo : EIATTR_KPARAM_INFO
	.align		4
.L_40:
        /*010c*/ 	.byte	0x04, 0x17
        /*010e*/ 	.short	(.L_42 - .L_41)
.L_41:
        /*0110*/ 	.word	0x00000000
        /*0114*/ 	.short	0x000a
        /*0116*/ 	.short	0x003c
        /*0118*/ 	.byte	0x00, 0xf0, 0x11, 0x00


	//----- nvinfo : EIATTR_KPARAM_INFO
	.align		4
.L_42:
        /*011c*/ 	.byte	0x04, 0x17
        /*011e*/ 	.short	(.L_44 - .L_43)
.L_43:
        /*0120*/ 	.word	0x00000000
        /*0124*/ 	.short	0x0009
        /*0126*/ 	.short	0x0038
        /*0128*/ 	.byte	0x00, 0xf0, 0x11, 0x00


	//----- nvinfo : EIATTR_KPARAM_INFO
	.align		4
.L_44:
        /*012c*/ 	.byte	0x04, 0x17
        /*012e*/ 	.short	(.L_46 - .L_45)
.L_45:
        /*0130*/ 	.word	0x00000000
        /*0134*/ 	.short	0x0008
        /*0136*/ 	.short	0x0034
        /*0138*/ 	.byte	0x00, 0xf0, 0x11, 0x00


	//----- nvinfo : EIATTR_KPARAM_INFO
	.align		4
.L_46:
        /*013c*/ 	.byte	0x04, 0x17
        /*013e*/ 	.short	(.L_48 - .L_47)
.L_47:
        /*0140*/ 	.word	0x00000000
        /*0144*/ 	.short	0x0007
        /*0146*/ 	.short	0x0030
        /*0148*/ 	.byte	0x00, 0xf0, 0x11, 0x00


	//----- nvinfo : EIATTR_KPARAM_INFO
	.align		4
.L_48:
        /*014c*/ 	.byte	0x04, 0x17
        /*014e*/ 	.short	(.L_50 - .L_49)
.L_49:
        /*0150*/ 	.word	0x00000000
        /*0154*/ 	.short	0x0006
        /*0156*/ 	.short	0x002c
        /*0158*/ 	.byte	0x00, 0xf0, 0x11, 0x00


	//----- nvinfo : EIATTR_KPARAM_INFO
	.align		4
.L_50:
        /*015c*/ 	.byte	0x04, 0x17
        /*015e*/ 	.short	(.L_52 - .L_51)
.L_51:
        /*0160*/ 	.word	0x00000000
        /*0164*/ 	.short	0x0005
        /*0166*/ 	.short	0x0028
        /*0168*/ 	.byte	0x00, 0xf0, 0x11, 0x00


	//----- nvinfo : EIATTR_KPARAM_INFO
	.align		4
.L_52:
        /*016c*/ 	.byte	0x04, 0x17
        /*016e*/ 	.short	(.L_54 - .L_53)
.L_53:
        /*0170*/ 	.word	0x00000000
        /*0174*/ 	.short	0x0004
        /*0176*/ 	.short	0x0020
        /*0178*/ 	.byte	0x00, 0xf4, 0x21, 0x00


	//----- nvinfo : EIATTR_KPARAM_INFO
	.align		4
.L_54:
        /*017c*/ 	.byte	0x04, 0x17
        /*017e*/ 	.short	(.L_56 - .L_55)
.L_55:
        /*0180*/ 	.word	0x00000000
        /*0184*/ 	.short	0x0003
        /*0186*/ 	.short	0x0018
        /*0188*/ 	.byte	0x00, 0xf4, 0x21, 0x00


	//----- nvinfo : EIATTR_KPARAM_INFO
	.align		4
.L_56:
        /*018c*/ 	.byte	0x04, 0x17
        /*018e*/ 	.short	(.L_58 - .L_57)
.L_57:
        /*0190*/ 	.word	0x00000000
        /*0194*/ 	.short	0x0002
        /*0196*/ 	.short	0x0010
        /*0198*/ 	.byte	0x00, 0xf4, 0x21, 0x00


	//----- nvinfo : EIATTR_KPARAM_INFO
	.align		4
.L_58:
        /*019c*/ 	.byte	0x04, 0x17
        /*019e*/ 	.short	(.L_60 - .L_59)
.L_59:
        /*01a0*/ 	.word	0x00000000
        /*01a4*/ 	.short	0x0001
        /*01a6*/ 	.short	0x0008
        /*01a8*/ 	.byte	0x00, 0xf4, 0x21, 0x00


	//----- nvinfo : EIATTR_KPARAM_INFO
	.align		4
.L_60:
        /*01ac*/ 	.byte	0x04, 0x17
        /*01ae*/ 	.short	(.L_62 - .L_61)
.L_61:
        /*01b0*/ 	.word	0x00000000
        /*01b4*/ 	.short	0x0000
        /*01b6*/ 	.short	0x0000
        /*01b8*/ 	.byte	0x00, 0xf4, 0x21, 0x00


	//----- nvinfo : EIATTR_MAXREG_COUNT
	.align		4
.L_62:
        /*01bc*/ 	.byte	0x03, 0x1b
        /*01be*/ 	.short	0x00ff


	//----- nvinfo : EIATTR_NUM_BARRIERS
	.align		4
        /*01c0*/ 	.byte	0x02, 0x4c
        /*01c2*/ 	.byte	0x01
	.zero		1


	//----- nvinfo : EIATTR_MERCURY_ISA_VERSION
	.align		4
        /*01c4*/ 	.byte	0x03, 0x5f
        /*01c6*/ 	.short	0x0000


	//----- nvinfo : EIATTR_COOP_GROUP_MASK_REGIDS
	.align		4
        /*01c8*/ 	.byte	0x04, 0x29
        /*01ca*/ 	.short	(.L_64 - .L_63)


	//   ....[0]....
.L_63:
        /*01cc*/ 	.word	0xffffffff


	//   ....[1]....
        /*01d0*/ 	.word	0xffffffff


	//   ....[2]....
        /*01d4*/ 	.word	0xffffffff


	//   ....[3]....
        /*01d8*/ 	.word	0xffffffff


	//   ....[4]....
        /*01dc*/ 	.word	0xffffffff


	//   ....[5]....
        /*01e0*/ 	.word	0xffffffff


	//   ....[6]....
        /*01e4*/ 	.word	0xffffffff


	//   ....[7]....
        /*01e8*/ 	.word	0xffffffff


	//----- nvinfo : EIATTR_COOP_GROUP_INSTR_OFFSETS
	.align		4
.L_64:
        /*01ec*/ 	.byte	0x04, 0x28
        /*01ee*/ 	.short	(.L_66 - .L_65)


	//   ....[0]....
.L_65:
        /*01f0*/ 	.word	0x00002230


	//   ....[1]....
        /*01f4*/ 	.word	0x000022a0


	//   ....[2]....
        /*01f8*/ 	.word	0x00002d70


	//   ....[3]....
        /*01fc*/ 	.word	0x00002d90


	//   ....[4]....
        /*0200*/ 	.word	0x00004100


	//   ....[5]....
        /*0204*/ 	.word	0x00004110


	//   ....[6]....
        /*0208*/ 	.word	0x000041a0


	//   ....[7]....
        /*020c*/ 	.word	0x000041b0


	//----- nvinfo : EIATTR_EXIT_INSTR_OFFSETS
	.align		4
.L_66:
        /*0210*/ 	.byte	0x04, 0x1c
        /*0212*/ 	.short	(.L_68 - .L_67)


	//   ....[0]....
.L_67:
        /*0214*/ 	.word	0x00004e20


	//   ....[1]....
        /*0218*/ 	.word	0x00004ec0


	//----- nvinfo : EIATTR_REQNTID
	.align		4
.L_68:
        /*021c*/ 	.byte	0x04, 0x10
        /*021e*/ 	.short	(.L_70 - .L_69)
.L_69:
        /*0220*/ 	.word	0x00000080
        /*0224*/ 	.word	0x00000001
        /*0228*/ 	.word	0x00000001
.L_70:


//--------------------- .nv.callgraph             --------------------------
	.section	.nv.callgraph,"",@"SHT_CUDA_CALLGRAPH"
	.align	4
	.sectionentsize	8
	.align		4
        /*0000*/ 	.word	0x00000000
	.align		4
        /*0004*/ 	.word	0xffffffff
	.align		4
        /*0008*/ 	.word	0x00000000
	.align		4
        /*000c*/ 	.word	0xfffffffe
	.align		4
        /*0010*/ 	.word	0x00000000
	.align		4
        /*0014*/ 	.word	0xfffffffd
	.align		4
        /*0018*/ 	.word	0x00000000
	.align		4
        /*001c*/ 	.word	0xfffffffc


//--------------------- .nv.rel.action            --------------------------
	.section	.nv.rel.action,"",@"SHT_CUDA_RELOCINFO"
	.align	8
	.sectionentsize	8
        /*0000*/ 	.byte	0x73, 0x00, 0x00, 0x00, 0x00, 0x00, 0x00, 0x00, 0x00, 0x00, 0x00, 0x11, 0x25, 0x00, 0x05, 0x36


//--------------------- .nv.constant4             --------------------------
	.section	.nv.constant4,"a",@progbits
	.align	8
	.align		8
.nv.constant4:
        /*0000*/ 	.dword	_$_str


//--------------------- .nv.constant0.attn_fwd    --------------------------
	.section	.nv.constant0.attn_fwd,"a",@progbits
	.sectionflags	@""
	.align	4
.nv.constant0.attn_fwd:
	.zero		488


//--------------------- .text.attn_fwd            --------------------------
	.section	.text.attn_fwd,"ax",@progbits
	.sectioninfo	@"SHI_REGISTERS=255"
	.align	128
        .global         attn_fwd
        .type           attn_fwd,@function
        .size           attn_fwd,(.L_x_3 - attn_fwd)
        .other          attn_fwd,@"STO_CUDA_ENTRY STV_DEFAULT"
attn_fwd:
.text.attn_fwd:
[----:B------:R-:W-:Y:S02]  /*0000*/  IMAD.MOV.U32 R1, RZ, RZ, c[0x0][0x28] ;  /* 0x00000a00ff017624 */ /* 0x000fe400078e00ff */
[----:B------:R-:W0:Y:S01]  /*0010*/  S2R R19, SR_CTAID.X ;  /* 0x0000000000137919 */ /* 0x000e220000002500 */
[----:B------:R-:W-:Y:S01]  /*0020*/  IMAD.MOV.U32 R16, RZ, RZ, c[0x0][0x198] ;  /* 0x00006600ff107624 */ /* 0x000fe200078e00ff */
[----:B------:R-:W-:Y:S02]  /*0030*/  ULDC.64 UR6, c[0x0][0x118] ;  /* 0x0000460000067ab9 */ /* 0x000fe40000000a00 */
[----:B------:R-:W1:Y:S04]  /*0040*/  S2R R0, SR_TID.X ;  /* 0x0000000000007919 */ /* 0x000e680000002100 */
[----:B------:R-:W2:Y:S01]  /*0050*/  S2R R2, SR_CTAID.Y ;  /* 0x0000000000027919 */ /* 0x000ea20000002600 */
[----:B0-----:R-:W-:Y:S01]  /*0060*/  IMAD.SHL.U32 R19, R19, 0x40, RZ ;  /* 0x0000004013137824 */ /* 0x001fe200078e00ff */
[----:B-1----:R-:W-:-:S04]  /*0070*/  SHF.R.U32.HI R4, RZ, 0x6, R0 ;  /* 0x00000006ff047819 */ /* 0x002fc80000011600 */
[----:B------:R-:W-:Y:S01]  /*0080*/  LOP3.LUT R3, R19, 0x3f, R0, 0xf8, !PT ;  /* 0x0000003f13037812 */ /* 0x000fe200078ef800 */
[----:B--2---:R-:W-:Y:S01]  /*0090*/  IMAD R5, R2, c[0x0][0x190], RZ ;  /* 0x0000640002057a24 */ /* 0x004fe200078e02ff */
[----:B------:R-:W-:-:S03]  /*00a0*/  SGXT.U32 R4, R4, 0x1 ;  /* 0x000000010404781a */ /* 0x000fc60000000000 */
[----:B------:R-:W-:Y:S02]  /*00b0*/  IMAD R7, R3, c[0x0][0x194], RZ ;  /* 0x0000650003077a24 */ /* 0x000fe400078e02ff */
[----:B------:R-:W-:Y:S02]  /*00c0*/  IMAD.SHL.U32 R6, R5, 0x2, RZ ;  /* 0x0000000205067824 */ /* 0x000fe400078e00ff */
[----:B------:R-:W-:Y:S02]  /*00d0*/  IMAD.SHL.U32 R9, R7, 0x2, RZ ;  /* 0x0000000207097824 */ /* 0x000fe400078e00ff */
[----:B------:R-:W-:Y:S02]  /*00e0*/  IMAD R10, R4, c[0x0][0x198], RZ ;  /* 0x00006600040a7a24 */ /* 0x000fe400078e02ff */
[----:B------:R-:W-:Y:S01]  /*00f0*/  IMAD.HI R5, R5, 0x2, RZ ;  /* 0x0000000205057827 */ /* 0x000fe200078e02ff */
[----:B------:R-:W-:-:S03]  /*0100*/  IADD3 R22, P0, P1, R9, c[0x0][0x160], R6 ;  /* 0x0000580009167a10 */ /* 0x000fc6000791e006 */
[----:B------:R-:W-:-:S04]  /*0110*/  IMAD.HI R8, R7, 0x2, RZ ;  /* 0x0000000207087827 */ /* 0x000fc800078e02ff */
[----:B------:R-:W-:Y:S01]  /*0120*/  IMAD R9, R16, 0x2, R10 ;  /* 0x0000000210097824 */ /* 0x000fe200078e020a */
[----:B------:R-:W-:Y:S02]  /*0130*/  IADD3.X R24, R8, c[0x0][0x164], R5, P0, P1 ;  /* 0x0000590008187a10 */ /* 0x000fe400007e2405 */
[-C--:B------:R-:W-:Y:S01]  /*0140*/  LEA R6, P0, R10, R22.reuse, 0x1 ;  /* 0x000000160a067211 */ /* 0x080fe200078008ff */
[----:B------:R-:W-:Y:S01]  /*0150*/  IMAD R5, R16, 0x2, R9 ;  /* 0x0000000210057824 */ /* 0x000fe200078e0209 */
[----:B------:R-:W-:Y:S02]  /*0160*/  LEA R8, P1, R9, R22, 0x1 ;  /* 0x0000001609087211 */ /* 0x000fe400078208ff */
[----:B------:R-:W-:Y:S01]  /*0170*/  LEA.HI.X.SX32 R7, R10, R24, 0x1, P0 ;  /* 0x000000180a077211 */ /* 0x000fe200000f0eff */
[C---:B------:R-:W-:Y:S01]  /*0180*/  IMAD R13, R16.reuse, 0x2, R5 ;  /* 0x00000002100d7824 */ /* 0x040fe200078e0205 */
[----:B------:R-:W-:Y:S02]  /*0190*/  LEA R10, P0, R5, R22, 0x1 ;  /* 0x00000016050a7211 */ /* 0x000fe400078008ff */
[-C--:B------:R-:W-:Y:S01]  /*01a0*/  LEA.HI.X.SX32 R9, R9, R24.reuse, 0x1, P1 ;  /* 0x0000001809097211 */ /* 0x080fe200008f0eff */
[----:B------:R0:W2:Y:S01]  /*01b0*/  LDG.E.U16 R20, [R6.64] ;  /* 0x0000000606147981 */ /* 0x0000a2000c1e1500 */
[----:B------:R-:W-:Y:S01]  /*01c0*/  LEA.HI.X.SX32 R11, R5, R24, 0x1, P0 ;  /* 0x00000018050b7211 */ /* 0x000fe200000f0eff */
[C---:B------:R-:W-:Y:S01]  /*01d0*/  IMAD R5, R16.reuse, 0x2, R13 ;  /* 0x0000000210057824 */ /* 0x040fe200078e020d */
[C---:B------:R-:W-:Y:S01]  /*01e0*/  LEA R12, P0, R13.reuse, R22, 0x1 ;  /* 0x000000160d0c7211 */ /* 0x040fe200078008ff */
[----:B------:R1:W3:Y:S02]  /*01f0*/  LDG.E.U16 R21, [R8.64] ;  /* 0x0000000608157981 */ /* 0x0002e4000c1e1500 */
[C---:B------:R-:W-:Y:S01]  /*0200*/  IMAD R17, R16.reuse, 0x2, R5 ;  /* 0x0000000210117824 */ /* 0x040fe200078e0205 */
[----:B------:R-:W-:Y:S01]  /*0210*/  LEA.HI.X.SX32 R13, R13, R24, 0x1, P0 ;  /* 0x000000180d0d7211 */ /* 0x000fe200000f0eff */
[----:B------:R4:W5:Y:S01]  /*0220*/  LDG.E.U16 R11, [R10.64] ;  /* 0x000000060a0b7981 */ /* 0x000962000c1e1500 */
[----:B------:R-:W-:Y:S01]  /*0230*/  LEA R14, P0, R5, R22, 0x1 ;  /* 0x00000016050e7211 */ /* 0x000fe200078008ff */
[----:B------:R-:W-:-:S02]  /*0240*/  IMAD R18, R16, 0x2, R17 ;  /* 0x0000000210127824 */ /* 0x000fc400078e0211 */
[----:B------:R1:W3:Y:S01]  /*0250*/  LDG.E.U16 R12, [R12.64] ;  /* 0x000000060c0c7981 */ /* 0x0002e2000c1e1500 */
[----:B------:R-:W-:Y:S01]  /*0260*/  LEA.HI.X.SX32 R15, R5, R24, 0x1, P0 ;  /* 0x00000018050f7211 */ /* 0x000fe200000f0eff */
[----:B------:R-:W-:Y:S01]  /*0270*/  IMAD R5, R16, 0x2, R18 ;  /* 0x0000000210057824 */ /* 0x000fe200078e0212 */
[CC--:B0-----:R-:W-:Y:S02]  /*0280*/  LEA R6, P0, R17.reuse, R22.reuse, 0x1 ;  /* 0x0000001611067211 */ /* 0x0c1fe400078008ff */
[C---:B------:R-:W-:Y:S01]  /*0290*/  LEA R16, P1, R18.reuse, R22, 0x1 ;  /* 0x0000001612107211 */ /* 0x040fe200078208ff */
[----:B------:R0:W3:Y:S01]  /*02a0*/  LDG.E.U16 R14, [R14.64] ;  /* 0x000000060e0e7981 */ /* 0x0000e2000c1e1500 */
[-C--:B------:R-:W-:Y:S02]  /*02b0*/  LEA.HI.X.SX32 R7, R17, R24.reuse, 0x1, P0 ;  /* 0x0000001811077211 */ /* 0x080fe400000f0eff */
[----:B------:R-:W-:-:S03]  /*02c0*/  LEA.HI.X.SX32 R17, R18, R24, 0x1, P1 ;  /* 0x0000001812117211 */ /* 0x000fc600008f0eff */
[----:B------:R0:W5:Y:S04]  /*02d0*/  LDG.E.U16 R6, [R6.64] ;  /* 0x0000000606067981 */ /* 0x000168000c1e1500 */
[----:B------:R-:W5:Y:S01]  /*02e0*/  LDG.E.U16 R16, [R16.64] ;  /* 0x0000000610107981 */ /* 0x000f62000c1e1500 */
[----:B-1----:R-:W-:-:S04]  /*02f0*/  LEA R8, P0, R5, R22, 0x1 ;  /* 0x0000001605087211 */ /* 0x002fc800078008ff */
[----:B------:R-:W-:-:S06]  /*0300*/  LEA.HI.X.SX32 R9, R5, R24, 0x1, P0 ;  /* 0x0000001805097211 */ /* 0x000fcc00000f0eff */
[----:B------:R1:W5:Y:S01]  /*0310*/  LDG.E.U16 R9, [R8.64] ;  /* 0x0000000608097981 */ /* 0x000362000c1e1500 */
[----:B------:R-:W-:Y:S02]  /*0320*/  LOP3.LUT R5, R0, 0x3f, RZ, 0xc0, !PT ;  /* 0x0000003f00057812 */ /* 0x000fe400078ec0ff */
[----:B----4-:R-:W-:-:S03]  /*0330*/  SHF.R.S32.HI R10, RZ, 0x6, R0 ;  /* 0x00000006ff0a7819 */ /* 0x010fc60000011400 */
[----:B------:R-:W-:Y:S01]  /*0340*/  IMAD.SHL.U32 R5, R5, 0x2, RZ ;  /* 0x0000000205057824 */ /* 0x000fe200078e00ff */
[----:B------:R-:W-:-:S04]  /*0350*/  SGXT R10, R10, 0x1 ;  /* 0x000000010a0a781a */ /* 0x000fc80000000200 */
[----:B------:R-:W-:-:S04]  /*0360*/  LOP3.LUT R5, R5, 0x90, R10, 0x78, !PT ;  /* 0x0000009005057812 */ /* 0x000fc800078e780a */
[C---:B------:R-:W-:Y:S02]  /*0370*/  LOP3.LUT R10, R5.reuse, 0x20, RZ, 0x3c, !PT ;  /* 0x00000020050a7812 */ /* 0x040fe400078e3cff */
[C---:B------:R-:W-:Y:S02]  /*0380*/  LOP3.LUT R13, R5.reuse, 0x40, RZ, 0x3c, !PT ;  /* 0x00000040050d7812 */ /* 0x040fe400078e3cff */
[----:B0-----:R-:W-:Y:S02]  /*0390*/  LOP3.LUT R15, R5, 0x60, RZ, 0x3c, !PT ;  /* 0x00000060050f7812 */ /* 0x001fe400078e3cff */
[----:B------:R-:W-:-:S04]  /*03a0*/  IADD3 R7, R19, 0x40, RZ ;  /* 0x0000004013077810 */ /* 0x000fc80007ffe0ff */
[----:B------:R-:W-:Y:S01]  /*03b0*/  ISETP.GE.AND P0, PT, R7, 0x1, PT ;  /* 0x000000010700780c */ /* 0x000fe20003f06270 */
[----:B------:R-:W-:Y:S01]  /*03c0*/  IMAD.MOV.U32 R29, RZ, RZ, -0x800000 ;  /* 0xff800000ff1d7424 */ /* 0x000fe200078e00ff */
[----:B------:R-:W-:Y:S01]  /*03d0*/  CS2R R64, SRZ ;  /* 0x0000000000407805 */ /* 0x000fe2000001ff00 */
[----:B-1----:R-:W-:Y:S01]  /*03e0*/  IMAD.MOV.U32 R8, RZ, RZ, 0x3f800000 ;  /* 0x3f800000ff087424 */ /* 0x002fe200078e00ff */
[----:B------:R-:W-:Y:S01]  /*03f0*/  CS2R R66, SRZ ;  /* 0x0000000000427805 */ /* 0x000fe2000001ff00 */
[----:B------:R-:W-:Y:S01]  /*0400*/  IMAD.MOV.U32 R28, RZ, RZ, 0x3f800000 ;  /* 0x3f800000ff1c7424 */ /* 0x000fe200078e00ff */
[----:B------:R-:W-:Y:S01]  /*0410*/  CS2R R60, SRZ ;  /* 0x00000000003c7805 */ /* 0x000fe2000001ff00 */
[----:B------:R-:W-:Y:S01]  /*0420*/  IMAD.MOV.U32 R89, RZ, RZ, -0x800000 ;  /* 0xff800000ff597424 */ /* 0x000fe200078e00ff */
[----:B------:R-:W-:Y:S01]  /*0430*/  CS2R R62, SRZ ;  /* 0x00000000003e7805 */ /* 0x000fe2000001ff00 */
[----:B--2---:R-:W-:Y:S04]  /*0440*/  STS.U16 [R5+0x1000], R20 ;  /* 0x0010001405007388 */ /* 0x004fe80000000400 */
[----:B---3--:R-:W-:Y:S04]  /*0450*/  STS.U16 [R5+0x1400], R14 ;  /* 0x0014000e05007388 */ /* 0x008fe80000000400 */
[----:B------:R-:W-:Y:S04]  /*0460*/  STS.U16 [R10+0x1100], R21 ;  /* 0x001100150a007388 */ /* 0x000fe80000000400 */
[----:B-----5:R0:W-:Y:S04]  /*0470*/  STS.U16 [R10+0x1500], R6 ;  /* 0x001500060a007388 */ /* 0x0201e80000000400 */
[----:B------:R1:W-:Y:S04]  /*0480*/  STS.U16 [R13+0x1200], R11 ;  /* 0x0012000b0d007388 */ /* 0x0003e80000000400 */
[----:B------:R-:W-:Y:S04]  /*0490*/  STS.U16 [R13+0x1600], R16 ;  /* 0x001600100d007388 */ /* 0x000fe80000000400 */
[----:B------:R-:W-:Y:S01]  /*04a0*/  STS.U16 [R15+0x1300], R12 ;  /* 0x0013000c0f007388 */ /* 0x000fe20000000400 */
[C---:B0-----:R-:W-:Y:S01]  /*04b0*/  LOP3.LUT R10, R0.reuse, 0x7, RZ, 0xc0, !PT ;  /* 0x00000007000a7812 */ /* 0x041fe200078ec0ff */
[----:B-1----:R-:W-:-:S02]  /*04c0*/  IMAD.SHL.U32 R11, R0, 0x2, RZ ;  /* 0x00000002000b7824 */ /* 0x002fc400078e00ff */
[----:B------:R0:W-:Y:S02]  /*04d0*/  STS.U16 [R15+0x1700], R9 ;  /* 0x001700090f007388 */ /* 0x0001e40000000400 */
[----:B0-----:R-:W-:Y:S01]  /*04e0*/  LOP3.LUT R9, R0, 0x60, RZ, 0xc0, !PT ;  /* 0x0000006000097812 */ /* 0x001fe200078ec0ff */
[----:B------:R-:W-:Y:S05]  /*04f0*/  @!P0 BRA `(.L_x_0) ;  /* 0x00003df000008947 */ /* 0x000fea0003800000 */
[----:B------:R-:W-:Y:S01]  /*0500*/  LOP3.LUT R13, R0, 0xf, RZ, 0xc0, !PT ;  /* 0x0000000f000d7812 */ /* 0x000fe200078ec0ff */
[----:B------:R-:W-:Y:S01]  /*0510*/  IMAD R6, R2, c[0x0][0x1a0], RZ ;  /* 0x0000680002067a24 */ /* 0x000fe200078e02ff */
[--C-:B------:R-:W-:Y:S01]  /*0520*/  SHF.R.U32.HI R14, RZ, 0x2, R0.reuse ;  /* 0x00000002ff0e7819 */ /* 0x100fe20000011600 */
[----:B------:R-:W-:Y:S01]  /*0530*/  IMAD.MOV.U32 R27, RZ, RZ, c[0x0][0x1a4] ;  /* 0x00006900ff1b7624 */ /* 0x000fe200078e00ff */
[----:B------:R-:W-:Y:S01]  /*0540*/  SHF.R.U32.HI R12, RZ, 0x1, R9 ;  /* 0x00000001ff0c7819 */ /* 0x000fe20000011609 */
[----:B------:R-:W-:Y:S01]  /*0550*/  IMAD R15, R13, c[0x0][0x1a8], RZ ;  /* 0x00006a000d0f7a24 */ /* 0x000fe200078e02ff */
[----:B------:R-:W-:Y:S01]  /*0560*/  SGXT.U32 R13, R14, 0x3 ;  /* 0x000000030e0d781a */ /* 0x000fe20000000000 */
[----:B------:R-:W-:Y:S01]  /*0570*/  IMAD.SHL.U32 R14, R6, 0x2, RZ ;  /* 0x00000002060e7824 */ /* 0x000fe200078e00ff */
[----:B------:R-:W-:Y:S01]  /*0580*/  LOP3.LUT R23, R0, 0x10, RZ, 0xc0, !PT ;  /* 0x0000001000177812 */ /* 0x000fe200078ec0ff */
[----:B------:R-:W-:Y:S01]  /*0590*/  IMAD.SHL.U32 R21, R15, 0x2, RZ ;  /* 0x000000020f157824 */ /* 0x000fe200078e00ff */
[----:B------:R-:W-:Y:S01]  /*05a0*/  LOP3.LUT R12, R19, R12, R13, 0xfe, !PT ;  /* 0x0000000c130c7212 */ /* 0x000fe200078efe0d */
[----:B------:R-:W-:Y:S01]  /*05b0*/  IMAD.SHL.U32 R19, R10, 0x10, RZ ;  /* 0x000000100a137824 */ /* 0x000fe200078e00ff */
[----:B------:R-:W-:Y:S01]  /*05c0*/  SHF.R.U32.HI R13, RZ, 0x4, R0 ;  /* 0x00000004ff0d7819 */ /* 0x000fe20000011600 */
[----:B------:R-:W-:Y:S01]  /*05d0*/  IMAD R8, R2, c[0x0][0x1b0], RZ ;  /* 0x00006c0002087a24 */ /* 0x000fe200078e02ff */
[----:B------:R-:W-:Y:S01]  /*05e0*/  IADD3 R55, P0, P1, R21, c[0x0][0x168], R14 ;  /* 0x00005a0015377a10 */ /* 0x000fe2000791e00e */
[----:B------:R-:W-:Y:S01]  /*05f0*/  IMAD R21, R10, 0x2, R23 ;  /* 0x000000020a157824 */ /* 0x000fe200078e0217 */
[----:B------:R-:W-:Y:S01]  /*0600*/  SGXT.U32 R13, R13, 0x3 ;  /* 0x000000030d0d781a */ /* 0x000fe20000000000 */
[----:B------:R-:W-:Y:S01]  /*0610*/  IMAD.HI R6, R6, 0x2, RZ ;  /* 0x0000000206067827 */ /* 0x000fe200078e02ff */
[--C-:B------:R-:W-:Y:S01]  /*0620*/  LOP3.LUT R14, R19, 0x60, R0.reuse, 0x78, !PT ;  /* 0x00000060130e7812 */ /* 0x100fe200078e7800 */
[----:B------:R-:W-:Y:S01]  /*0630*/  CS2R R64, SRZ ;  /* 0x0000000000407805 */ /* 0x000fe2000001ff00 */
[----:B------:R-:W-:Y:S01]  /*0640*/  SHF.R.S32.HI R19, RZ, 0x2, R0 ;  /* 0x00000002ff137819 */ /* 0x000fe20000011400 */
[----:B------:R-:W-:Y:S01]  /*0650*/  IMAD R16, R13, c[0x0][0x1a4], RZ ;  /* 0x000069000d107a24 */ /* 0x000fe200078e02ff */
[----:B------:R-:W-:Y:S01]  /*0660*/  LOP3.LUT R17, R0, 0x7f, RZ, 0xc0, !PT ;  /* 0x0000007f00117812 */ /* 0x000fe200078ec0ff */
[----:B------:R-:W-:Y:S01]  /*0670*/  IMAD.HI R15, R15, 0x2, RZ ;  /* 0x000000020f0f7827 */ /* 0x000fe200078e02ff */
[----:B------:R-:W-:Y:S01]  /*0680*/  LOP3.LUT R14, R14, 0x10, R11, 0x78, !PT ;  /* 0x000000100e0e7812 */ /* 0x000fe200078e780b */
[----:B------:R-:W-:Y:S01]  /*0690*/  CS2R R66, SRZ ;  /* 0x0000000000427805 */ /* 0x000fe2000001ff00 */
[----:B------:R-:W-:Y:S01]  /*06a0*/  SGXT R19, R19, 0x1 ;  /* 0x000000011313781a */ /* 0x000fe20000000200 */
[----:B------:R-:W-:Y:S01]  /*06b0*/  IMAD R18, R27, 0x8, R16 ;  /* 0x000000081b127824 */ /* 0x000fe200078e0210 */
[----:B------:R-:W-:Y:S01]  /*06c0*/  IADD3.X R25, R15, c[0x0][0x16c], R6, P0, P1 ;  /* 0x00005b000f197a10 */ /* 0x000fe200007e2406 */
[----:B------:R-:W-:Y:S01]  /*06d0*/  IMAD R20, R17, c[0x0][0x1b4], RZ ;  /* 0x00006d0011147a24 */ /* 0x000fe200078e02ff */
[C---:B------:R-:W-:Y:S01]  /*06e0*/  LEA.HI R6, R0.reuse, 0x38, RZ, 0x1c ;  /* 0x0000003800067811 */ /* 0x040fe200078fe0ff */
[----:B------:R-:W-:Y:S01]  /*06f0*/  IMAD.U32 R13, R21, 0x40, R14 ;  /* 0x00000040150d7824 */ /* 0x000fe200078e000e */
[----:B------:R-:W-:Y:S01]  /*0700*/  LOP3.LUT R14, R0, 0x3, RZ, 0xc0, !PT ;  /* 0x00000003000e7812 */ /* 0x000fe200078ec0ff */
[----:B------:R-:W-:Y:S01]  /*0710*/  IMAD.SHL.U32 R32, R8, 0x2, RZ ;  /* 0x0000000208207824 */ /* 0x000fe200078e00ff */
[----:B------:R-:W-:Y:S01]  /*0720*/  LOP3.LUT R21, R19, 0x90, RZ, 0xc0, !PT ;  /* 0x0000009013157812 */ /* 0x000fe200078ec0ff */
[----:B------:R-:W-:Y:S01]  /*0730*/  IMAD R19, R27, 0x8, R18 ;  /* 0x000000081b137824 */ /* 0x000fe200078e0212 */
[-C--:B------:R-:W-:Y:S01]  /*0740*/  LEA R168, P0, R16, R55.reuse, 0x1 ;  /* 0x0000003710a87211 */ /* 0x080fe200078008ff */
[----:B------:R-:W-:Y:S01]  /*0750*/  IMAD.SHL.U32 R33, R20, 0x2, RZ ;  /* 0x0000000214217824 */ /* 0x000fe200078e00ff */
[----:B------:R-:W-:Y:S01]  /*0760*/  LEA R166, P1, R18, R55, 0x1 ;  /* 0x0000003712a67211 */ /* 0x000fe200078208ff */
[----:B------:R-:W-:Y:S01]  /*0770*/  IMAD.HI R15, R8, 0x2, RZ ;  /* 0x00000002080f7827 */ /* 0x000fe200078e02ff */
[-C--:B------:R-:W-:Y:S01]  /*0780*/  LEA.HI.X.SX32 R169, R16, R25.reuse, 0x1, P0 ;  /* 0x0000001910a97211 */ /* 0x080fe200000f0eff */
[----:B------:R-:W-:Y:S01]  /*0790*/  CS2R R60, SRZ ;  /* 0x00000000003c7805 */ /* 0x000fe2000001ff00 */
[----:B------:R-:W-:Y:S01]  /*07a0*/  IADD3 R32, P2, P3, R33, c[0x0][0x170], R32 ;  /* 0x00005c0021207a10 */ /* 0x000fe20007b5e020 */
[----:B------:R-:W-:Y:S01]  /*07b0*/  IMAD.HI R22, R20, 0x2, RZ ;  /* 0x0000000214167827 */ /* 0x000fe200078e02ff */
[----:B------:R-:W-:Y:S01]  /*07c0*/  LEA.HI.X.SX32 R167, R18, R25, 0x1, P1 ;  /* 0x0000001912a77211 */ /* 0x000fe200008f0eff */
[----:B------:R-:W-:Y:S01]  /*07d0*/  CS2R R62, SRZ ;  /* 0x00000000003e7805 */ /* 0x000fe2000001ff00 */
[----:B------:R-:W-:Y:S01]  /*07e0*/  LEA R164, P0, R19, R55, 0x1 ;  /* 0x0000003713a47211 */ /* 0x000fe200078008ff */
[----:B------:R-:W-:Y:S01]  /*07f0*/  IMAD R8, R14, 0x20, R21 ;  /* 0x000000200e087824 */ /* 0x000fe200078e0215 */
[----:B------:R-:W-:Y:S01]  /*0800*/  IADD3.X R33, R22, c[0x0][0x174], R15, P2, P3 ;  /* 0x00005d0016217a10 */ /* 0x000fe200017e640f */
[----:B------:R-:W-:Y:S01]  /*0810*/  IMAD R20, R27, 0x8, R19 ;  /* 0x000000081b147824 */ /* 0x000fe200078e0213 */
[----:B------:R-:W-:Y:S01]  /*0820*/  LEA.HI.X.SX32 R165, R19, R25, 0x1, P0 ;  /* 0x0000001913a57211 */ /* 0x000fe200000f0eff */
[----:B------:R-:W-:Y:S01]  /*0830*/  IMAD R22, R6, c[0x0][0x1a4], RZ ;  /* 0x0000690006167a24 */ /* 0x000fe200078e02ff */
[----:B------:R-:W-:Y:S01]  /*0840*/  LOP3.LUT R24, R8, 0x10, R11, 0x78, !PT ;  /* 0x0000001008187812 */ /* 0x000fe200078e780b */
[C---:B------:R-:W-:Y:S01]  /*0850*/  IMAD R21, R27.reuse, 0x8, R20 ;  /* 0x000000081b157824 */ /* 0x040fe200078e0214 */
[----:B------:R-:W-:Y:S01]  /*0860*/  LEA.HI R8, R0, 0x78, RZ, 0x1c ;  /* 0x0000007800087811 */ /* 0x000fe200078fe0ff */
[----:B------:R-:W-:Y:S01]  /*0870*/  IMAD.MOV.U32 R89, RZ, RZ, c[0x0][0x1b8] ;  /* 0x00006e00ff597624 */ /* 0x000fe200078e00ff */
[-C--:B------:R-:W-:Y:S01]  /*0880*/  LEA R162, P1, R20, R55.reuse, 0x1 ;  /* 0x0000003714a27211 */ /* 0x080fe200078208ff */
[----:B------:R-:W-:Y:S01]  /*0890*/  IMAD R6, R27, 0x8, R21 ;  /* 0x000000081b067824 */ /* 0x000fe200078e0215 */
[----:B------:R-:W-:Y:S01]  /*08a0*/  LEA R34, P2, R22, R55, 0x1 ;  /* 0x0000003716227211 */ /* 0x000fe200078408ff */
[----:B------:R-:W-:Y:S01]  /*08b0*/  IMAD R15, R23, 0x10, R24 ;  /* 0x00000010170f7824 */ /* 0x000fe200078e0218 */
[----:B------:R-:W-:Y:S01]  /*08c0*/  LEA.HI.X.SX32 R163, R20, R25, 0x1, P1 ;  /* 0x0000001914a37211 */ /* 0x000fe200008f0eff */
[----:B------:R-:W-:Y:S01]  /*08d0*/  IMAD R23, R8, c[0x0][0x1a4], RZ ;  /* 0x0000690008177a24 */ /* 0x000fe200078e02ff */
[----:B------:R-:W-:Y:S01]  /*08e0*/  LEA R38, P1, R6, R55, 0x1 ;  /* 0x0000003706267211 */ /* 0x000fe200078208ff */
[----:B------:R-:W-:Y:S01]  /*08f0*/  IMAD R8, R27, 0x8, R6 ;  /* 0x000000081b087824 */ /* 0x000fe200078e0206 */
[----:B------:R-:W-:Y:S01]  /*0900*/  LEA.HI.X.SX32 R35, R22, R25, 0x1, P2 ;  /* 0x0000001916237211 */ /* 0x000fe200010f0eff */
[----:B------:R-:W-:Y:S01]  /*0910*/  IMAD R77, R89, 0xa, RZ ;  /* 0x0000000a594d7824 */ /* 0x000fe200078e02ff */
[-C--:B------:R-:W-:Y:S01]  /*0920*/  LEA R160, P0, R21, R55.reuse, 0x1 ;  /* 0x0000003715a07211 */ /* 0x080fe200078008ff */
[----:B------:R-:W-:Y:S01]  /*0930*/  IMAD R16, R27, 0x10, R8 ;  /* 0x000000101b107824 */ /* 0x000fe200078e0208 */
[----:B------:R-:W-:Y:S01]  /*0940*/  LEA R40, P2, R8, R55, 0x1 ;  /* 0x0000003708287211 */ /* 0x000fe200078408ff */
[----:B------:R-:W-:Y:S01]  /*0950*/  IMAD R93, R89, 0x14, RZ ;  /* 0x00000014595d7824 */ /* 0x000fe200078e02ff */
[-C--:B------:R-:W-:Y:S01]  /*0960*/  LEA.HI.X.SX32 R39, R6, R25.reuse, 0x1, P1 ;  /* 0x0000001906277211 */ /* 0x080fe200008f0eff */
[----:B------:R-:W-:Y:S01]  /*0970*/  IMAD R18, R27, 0x8, R16 ;  /* 0x000000081b127824 */ /* 0x000fe200078e0210 */
[-C--:B------:R-:W-:Y:S01]  /*0980*/  LEA.HI.X.SX32 R161, R21, R25.reuse, 0x1, P0 ;  /* 0x0000001915a17211 */ /* 0x080fe200000f0eff */
[----:B------:R-:W-:Y:S01]  /*0990*/  IMAD R59, R89, 0x5, RZ ;  /* 0x00000005593b7824 */ /* 0x000fe200078e02ff */
[----:B------:R-:W-:Y:S01]  /*09a0*/  LEA.HI.X.SX32 R41, R8, R25, 0x1, P2 ;  /* 0x0000001908297211 */ /* 0x000fe200010f0eff */
[----:B------:R-:W-:Y:S01]  /*09b0*/  IMAD R19, R27, 0x8, R18 ;  /* 0x000000081b137824 */ /* 0x000fe200078e0212 */
[CC--:B------:R-:W-:Y:S01]  /*09c0*/  LEA R42, P0, R16.reuse, R55.reuse, 0x1 ;  /* 0x00000037102a7211 */ /* 0x0c0fe200078008ff */
[----:B------:R-:W-:Y:S01]  /*09d0*/  IMAD R91, R89, 0x12, RZ ;  /* 0x00000012595b7824 */ /* 0x000fe200078e02ff */
[----:B------:R-:W-:Y:S01]  /*09e0*/  LEA R36, P3, R23, R55, 0x1 ;  /* 0x0000003717247211 */ /* 0x000fe200078608ff */
[----:B------:R-:W-:Y:S01]  /*09f0*/  IMAD R20, R27, 0x8, R19 ;  /* 0x000000081b147824 */ /* 0x000fe200078e0213 */
[----:B------:R-:W-:Y:S01]  /*0a00*/  LEA.HI.X.SX32 R43, R16, R25, 0x1, P0 ;  /* 0x00000019102b7211 */ /* 0x000fe200000f0eff */
[----:B------:R-:W-:Y:S01]  /*0a10*/  IMAD R137, R89, 0x16, RZ ;  /* 0x0000001659897824 */ /* 0x000fe200078e02ff */
[CC--:B------:R-:W-:Y:S01]  /*0a20*/  LEA R44, P1, R18.reuse, R55.reuse, 0x1 ;  /* 0x00000037122c7211 */ /* 0x0c0fe200078208ff */
        /* <DEDUP_REMOVED lines=9> */
[-C--:B------:R-:W-:Y:S01]  /*0ac0*/  IADD3 R142, P6, R77, R32.reuse, RZ ;  /* 0x000000204d8e7210 */ /* 0x080fe20007fde0ff */
[C---:B------:R-:W-:Y:S01]  /*0ad0*/  IMAD R139, R89.reuse, 0x18, RZ ;  /* 0x00000018598b7824 */ /* 0x040fe200078e02ff */
[-C--:B------:R-:W-:Y:S01]  /*0ae0*/  LEA R48, P0, R20, R55.reuse, 0x1 ;  /* 0x0000003714307211 */ /* 0x080fe200078008ff */
[C---:B------:R-:W-:Y:S01]  /*0af0*/  IMAD R141, R89.reuse, 0x1a, RZ ;  /* 0x0000001a598d7824 */ /* 0x040fe200078e02ff */
[-C--:B------:R-:W-:Y:S01]  /*0b00*/  LEA R50, P1, R6, R55.reuse, 0x1 ;  /* 0x0000003706327211 */ /* 0x080fe200078208ff */
[C---:B------:R-:W-:Y:S01]  /*0b10*/  IMAD R57, R89.reuse, 0x9, RZ ;  /* 0x0000000959397824 */ /* 0x040fe200078e02ff */
[-C--:B------:R-:W-:Y:S01]  /*0b20*/  LEA R52, P2, R8, R55.reuse, 0x1 ;  /* 0x0000003708347211 */ /* 0x080fe200078408ff */
[C---:B------:R-:W-:Y:S01]  /*0b30*/  IMAD R79, R89.reuse, 0xb, RZ ;  /* 0x0000000b594f7824 */ /* 0x040fe200078e02ff */
[----:B------:R-:W-:Y:S01]  /*0b40*/  LEA R54, P3, R16, R55, 0x1 ;  /* 0x0000003710367211 */ /* 0x000fe200078608ff */
[----:B------:R-:W-:Y:S01]  /*0b50*/  IMAD R31, R89, 0x3, RZ ;  /* 0x00000003591f7824 */ /* 0x000fe200078e02ff */
[-C--:B------:R-:W-:Y:S01]  /*0b60*/  IADD3 R58, P5, R93, R32.reuse, RZ ;  /* 0x000000205d3a7210 */ /* 0x080fe20007fbe0ff */
[----:B------:R-:W-:Y:S01]  /*0b70*/  IMAD R83, R89, 0xd, RZ ;  /* 0x0000000d59537824 */ /* 0x000fe200078e02ff */
[----:B------:R-:W-:Y:S01]  /*0b80*/  LEA.HI.X.SX32 R143, R59, R33, 0x1, P6 ;  /* 0x000000213b8f7211 */ /* 0x000fe200030f0eff */
[----:B------:R-:W-:Y:S01]  /*0b90*/  IMAD R18, R10, 0x110, RZ ;  /* 0x000001100a127824 */ /* 0x000fe200078e02ff */
[-C--:B------:R-:W-:Y:S01]  /*0ba0*/  LEA.HI.X.SX32 R49, R20, R25.reuse, 0x1, P0 ;  /* 0x0000001914317211 */ /* 0x080fe200000f0eff */
[C---:B------:R-:W-:Y:S01]  /*0bb0*/  IMAD R85, R89.reuse, 0xe, RZ ;  /* 0x0000000e59557824 */ /* 0x040fe200078e02ff */
[-C--:B------:R-:W-:Y:S01]  /*0bc0*/  LEA.HI.X.SX32 R51, R6, R25.reuse, 0x1, P1 ;  /* 0x0000001906337211 */ /* 0x080fe200008f0eff */
[C---:B------:R-:W-:Y:S01]  /*0bd0*/  IMAD R145, R89.reuse, 0x1c, RZ ;  /* 0x0000001c59917824 */ /* 0x040fe200078e02ff */
[-C--:B------:R-:W-:Y:S01]  /*0be0*/  LEA.HI.X.SX32 R53, R8, R25.reuse, 0x1, P2 ;  /* 0x0000001908357211 */ /* 0x080fe200010f0eff */
[C---:B------:R-:W-:Y:S01]  /*0bf0*/  IMAD.SHL.U32 R29, R89.reuse, 0x2, RZ ;  /* 0x00000002591d7824 */ /* 0x040fe200078e00ff */
[----:B------:R-:W-:Y:S01]  /*0c00*/  LEA.HI.X.SX32 R55, R16, R25, 0x1, P3 ;  /* 0x0000001910377211 */ /* 0x000fe200018f0eff */
[----:B------:R-:W-:Y:S01]  /*0c10*/  IMAD R147, R89, 0x1e, RZ ;  /* 0x0000001e59937824 */ /* 0x000fe200078e02ff */
[-C--:B------:R-:W-:Y:S01]  /*0c20*/  LEA.HI.X.SX32 R59, R77, R33.reuse, 0x1, P5 ;  /* 0x000000214d3b7211 */ /* 0x080fe200028f0eff */
[----:B------:R-:W-:Y:S01]  /*0c30*/  IMAD.SHL.U32 R17, R17, 0x2, RZ ;  /* 0x0000000211117824 */ /* 0x000fe200078e00ff */
[-C--:B------:R-:W-:Y:S01]  /*0c40*/  IADD3 R56, P0, R91, R32.reuse, RZ ;  /* 0x000000205b387210 */ /* 0x080fe20007f1e0ff */
[----:B------:R-:W-:Y:S01]  /*0c50*/  IMAD R73, R89, 0x7, RZ ;  /* 0x0000000759497824 */ /* 0x000fe200078e02ff */
[-C--:B------:R-:W-:Y:S01]  /*0c60*/  IADD3 R136, P1, R137, R32.reuse, RZ ;  /* 0x0000002089887210 */ /* 0x080fe20007f3e0ff */
[----:B------:R-:W-:Y:S01]  /*0c70*/  IMAD.SHL.U32 R69, R89, 0x4, RZ ;  /* 0x0000000459457824 */ /* 0x000fe200078e00ff */
[-C--:B------:R-:W-:Y:S01]  /*0c80*/  IADD3 R138, P3, R139, R32.reuse, RZ ;  /* 0x000000208b8a7210 */ /* 0x080fe20007f7e0ff */
[----:B------:R-:W-:Y:S01]  /*0c90*/  IMAD.SHL.U32 R75, R89, 0x8, RZ ;  /* 0x00000008594b7824 */ /* 0x000fe200078e00ff */
[-C--:B------:R-:W-:Y:S01]  /*0ca0*/  IADD3 R140, P2, R141, R32.reuse, RZ ;  /* 0x000000208d8c7210 */ /* 0x080fe20007f5e0ff */
[----:B------:R-:W-:Y:S01]  /*0cb0*/  IMAD R87, R89, 0xf, RZ ;  /* 0x0000000f59577824 */ /* 0x000fe200078e02ff */
[-C--:B------:R-:W-:Y:S01]  /*0cc0*/  IADD3 R148, P6, R71, R32.reuse, RZ ;  /* 0x0000002047947210 */ /* 0x080fe20007fde0ff */
[----:B------:R-:W-:Y:S01]  /*0cd0*/  IMAD.MOV.U32 R8, RZ, RZ, 0x3f800000 ;  /* 0x3f800000ff087424 */ /* 0x000fe200078e00ff */
[----:B------:R-:W-:Y:S01]  /*0ce0*/  IADD3 R150, P5, R81, R32, RZ ;  /* 0x0000002051967210 */ /* 0x000fe20007fbe0ff */
[----:B------:R-:W-:Y:S01]  /*0cf0*/  IMAD.MOV.U32 R172, RZ, RZ, -0x800000 ;  /* 0xff800000ffac7424 */ /* 0x000fe200078e00ff */
[-C--:B------:R-:W-:Y:S01]  /*0d00*/  LEA.HI.X.SX32 R57, R57, R33.reuse, 0x1, P0 ;  /* 0x0000002139397211 */ /* 0x080fe200000f0eff */
[----:B------:R-:W-:Y:S01]  /*0d10*/  IMAD.MOV.U32 R16, RZ, RZ, RZ ;  /* 0x000000ffff107224 */ /* 0x000fe200078e00ff */
[-C--:B------:R-:W-:Y:S01]  /*0d20*/  LEA.HI.X.SX32 R137, R79, R33.reuse, 0x1, P1 ;  /* 0x000000214f897211 */ /* 0x080fe200008f0eff */
[----:B------:R-:W-:Y:S01]  /*0d30*/  IMAD.MOV.U32 R6, RZ, RZ, RZ ;  /* 0x000000ffff067224 */ /* 0x000fe200078e00ff */
[-C--:B------:R-:W-:Y:S01]  /*0d40*/  LEA.HI.X.SX32 R149, R31, R33.reuse, 0x1, P6 ;  /* 0x000000211f957211 */ /* 0x080fe200030f0eff */
[----:B------:R-:W-:Y:S01]  /*0d50*/  IMAD.MOV.U32 R170, RZ, RZ, -0x800000 ;  /* 0xff800000ffaa7424 */ /* 0x000fe200078e00ff */
[-C--:B------:R-:W-:Y:S01]  /*0d60*/  LEA.HI.X.SX32 R151, R71, R33.reuse, 0x1, P5 ;  /* 0x0000002147977211 */ /* 0x080fe200028f0eff */
[----:B------:R-:W-:Y:S01]  /*0d70*/  IMAD.MOV.U32 R28, RZ, RZ, 0x3f800000 ;  /* 0x3f800000ff1c7424 */ /* 0x000fe200078e00ff */
[-C--:B------:R-:W-:Y:S01]  /*0d80*/  LEA.HI.X.SX32 R139, R81, R33.reuse, 0x1, P3 ;  /* 0x00000021518b7211 */ /* 0x080fe200018f0eff */
[----:B------:R-:W-:Y:S01]  /*0d90*/  UMOV UR4, URZ ;  /* 0x0000003f00047c82 */ /* 0x000fe20008000000 */
[----:B------:R-:W-:-:S02]  /*0da0*/  LEA.HI.X.SX32 R141, R83, R33, 0x1, P2 ;  /* 0x00000021538d7211 */ /* 0x000fc400010f0eff */
[----:B------:R-:W-:Y:S02]  /*0db0*/  LOP3.LUT R18, R18, 0x30, R11, 0x78, !PT ;  /* 0x0000003012127812 */ /* 0x000fe400078e780b */
[-C--:B------:R-:W-:Y:S02]  /*0dc0*/  IADD3 R144, P4, R145, R32.reuse, RZ ;  /* 0x0000002091907210 */ /* 0x080fe40007f9e0ff */
[-C--:B------:R-:W-:Y:S02]  /*0dd0*/  IADD3 R146, P0, R147, R32.reuse, RZ ;  /* 0x0000002093927210 */ /* 0x080fe40007f1e0ff */
[-C--:B------:R-:W-:Y:S02]  /*0de0*/  IADD3 R152, P1, R85, R32.reuse, RZ ;  /* 0x0000002055987210 */ /* 0x080fe40007f3e0ff */
[-C--:B------:R-:W-:Y:S02]  /*0df0*/  IADD3 R154, P6, R29, R32.reuse, RZ ;  /* 0x000000201d9a7210 */ /* 0x080fe40007fde0ff */
[----:B------:R-:W-:-:S02]  /*0e00*/  LEA R156, P5, R89, R32, 0x2 ;  /* 0x00000020599c7211 */ /* 0x000fc400078a10ff */
[CC--:B------:R-:W-:Y:S02]  /*0e10*/  LEA R158, P3, R89.reuse, R32.reuse, 0x3 ;  /* 0x00000020599e7211 */ /* 0x0c0fe400078618ff */
[----:B------:R-:W-:Y:S02]  /*0e20*/  LEA R30, P2, R89, R32, 0x4 ;  /* 0x00000020591e7211 */ /* 0x000fe400078420ff */
[C---:B------:R-:W-:Y:S02]  /*0e30*/  LOP3.LUT R19, R17.reuse, 0x10, RZ, 0x3c, !PT ;  /* 0x0000001011137812 */ /* 0x040fe400078e3cff */
[C---:B------:R-:W-:Y:S02]  /*0e40*/  LOP3.LUT R20, R17.reuse, 0x20, RZ, 0x3c, !PT ;  /* 0x0000002011147812 */ /* 0x040fe400078e3cff */
[C---:B------:R-:W-:Y:S02]  /*0e50*/  LOP3.LUT R21, R17.reuse, 0x30, RZ, 0x3c, !PT ;  /* 0x0000003011157812 */ /* 0x040fe400078e3cff */
[----:B------:R-:W-:-:S02]  /*0e60*/  LOP3.LUT R22, R17, 0x40, RZ, 0x3c, !PT ;  /* 0x0000004011167812 */ /* 0x000fc400078e3cff */
[C---:B------:R-:W-:Y:S02]  /*0e70*/  LOP3.LUT R23, R17.reuse, 0x50, RZ, 0x3c, !PT ;  /* 0x0000005011177812 */ /* 0x040fe400078e3cff */
[C---:B------:R-:W-:Y:S02]  /*0e80*/  LOP3.LUT R24, R17.reuse, 0x60, RZ, 0x3c, !PT ;  /* 0x0000006011187812 */ /* 0x040fe400078e3cff */
[----:B------:R-:W-:Y:S02]  /*0e90*/  LOP3.LUT R25, R17, 0x70, RZ, 0x3c, !PT ;  /* 0x0000007011197812 */ /* 0x000fe400078e3cff */
[----:B------:R-:W-:Y:S02]  /*0ea0*/  LOP3.LUT R26, R18, 0x40, RZ, 0x3c, !PT ;  /* 0x00000040121a7812 */ /* 0x000fe400078e3cff */
[----:B------:R-:W-:Y:S02]  /*0eb0*/  LOP3.LUT R27, R12, 0x8, RZ, 0xfc, !PT ;  /* 0x000000080c1b7812 */ /* 0x000fe400078efcff */
[----:B------:R-:W-:-:S02]  /*0ec0*/  LEA.HI.X.SX32 R153, R73, R33, 0x1, P1 ;  /* 0x0000002149997211 */ /* 0x000fc400008f0eff */
[-C--:B------:R-:W-:Y:S02]  /*0ed0*/  LEA.HI.X.SX32 R145, R85, R33.reuse, 0x1, P4 ;  /* 0x0000002155917211 */ /* 0x080fe400020f0eff */
[-C--:B------:R-:W-:Y:S02]  /*0ee0*/  LEA.HI.X.SX32 R155, R89, R33.reuse, 0x1, P6 ;  /* 0x00000021599b7211 */ /* 0x080fe400030f0eff */
[-C--:B------:R-:W-:Y:S02]  /*0ef0*/  LEA.HI.X.SX32 R157, R29, R33.reuse, 0x1, P5 ;  /* 0x000000211d9d7211 */ /* 0x080fe400028f0eff */
[-C--:B------:R-:W-:Y:S02]  /*0f00*/  LEA.HI.X.SX32 R159, R69, R33.reuse, 0x1, P3 ;  /* 0x00000021459f7211 */ /* 0x080fe400018f0eff */
[-C--:B------:R-:W-:Y:S02]  /*0f10*/  LEA.HI.X.SX32 R31, R75, R33.reuse, 0x1, P2 ;  /* 0x000000214b1f7211 */ /* 0x080fe400010f0eff */
[----:B------:R-:W-:-:S02]  /*0f20*/  LEA.HI.X.SX32 R147, R87, R33, 0x1, P0 ;  /* 0x0000002157937211 */ /* 0x000fc400000f0eff */
.L_x_1:
[----:B------:R-:W-:-:S04]  /*0f30*/  IMAD.WIDE R68, R16, 0x2, R168 ;  /* 0x0000000210447825 */ /* 0x000fc800078e02a8 */
[C---:B------:R-:W-:Y:S01]  /*0f40*/  IMAD.WIDE R70, R16.reuse, 0x2, R166 ;  /* 0x0000000210467825 */ /* 0x040fe200078e02a6 */
[----:B------:R0:W2:Y:S03]  /*0f50*/  LDG.E.U16 R88, [R68.64] ;  /* 0x0000000644587981 */ /* 0x0000a6000c1e1500 */
[C---:B------:R-:W-:Y:S01]  /*0f60*/  IMAD.WIDE R72, R16.reuse, 0x2, R164 ;  /* 0x0000000210487825 */ /* 0x040fe200078e02a4 */
[----:B------:R1:W3:Y:S03]  /*0f70*/  LDG.E.U16 R90, [R70.64] ;  /* 0x00000006465a7981 */ /* 0x0002e6000c1e1500 */
[C---:B------:R-:W-:Y:S01]  /*0f80*/  IMAD.WIDE R74, R16.reuse, 0x2, R162 ;  /* 0x00000002104a7825 */ /* 0x040fe200078e02a2 */
[----:B------:R4:W5:Y:S03]  /*0f90*/  LDG.E.U16 R92, [R72.64] ;  /* 0x00000006485c7981 */ /* 0x000966000c1e1500 */
[C---:B------:R-:W-:Y:S01]  /*0fa0*/  IMAD.WIDE R76, R16.reuse, 0x2, R160 ;  /* 0x00000002104c7825 */ /* 0x040fe200078e02a0 */
[----:B------:R0:W5:Y:S03]  /*0fb0*/  LDG.E.U16 R94, [R74.64] ;  /* 0x000000064a5e7981 */ /* 0x000166000c1e1500 */
[C---:B------:R-:W-:Y:S01]  /*0fc0*/  IMAD.WIDE R78, R16.reuse, 0x2, R38 ;  /* 0x00000002104e7825 */ /* 0x040fe200078e0226 */
[----:B------:R1:W5:Y:S03]  /*0fd0*/  LDG.E.U16 R96, [R76.64] ;  /* 0x000000064c607981 */ /* 0x000366000c1e1500 */
[C---:B------:R-:W-:Y:S01]  /*0fe0*/  IMAD.WIDE R80, R16.reuse, 0x2, R40 ;  /* 0x0000000210507825 */ /* 0x040fe200078e0228 */
[----:B------:R4:W5:Y:S03]  /*0ff0*/  LDG.E.U16 R98, [R78.64] ;  /* 0x000000064e627981 */ /* 0x000966000c1e1500 */
[----:B0-----:R-:W-:-:S02]  /*1000*/  IMAD.WIDE R68, R16, 0x2, R34 ;  /* 0x0000000210447825 */ /* 0x001fc400078e0222 */
[----:B------:R-:W5:Y:S02]  /*1010*/  LDG.E.U16 R80, [R80.64] ;  /* 0x0000000650507981 */ /* 0x000f64000c1e1500 */
[C---:B-1----:R-:W-:Y:S02]  /*1020*/  IMAD.WIDE R70, R16.reuse, 0x2, R42 ;  /* 0x0000000210467825 */ /* 0x042fe400078e022a */
[----:B------:R-:W5:Y:S02]  /*1030*/  LDG.E.U16 R68, [R68.64] ;  /* 0x0000000644447981 */ /* 0x000f64000c1e1500 */
[C---:B------:R-:W-:Y:S02]  /*1040*/  IMAD.WIDE R82, R16.reuse, 0x2, R44 ;  /* 0x0000000210527825 */ /* 0x040fe400078e022c */
[----:B------:R-:W5:Y:S02]  /*1050*/  LDG.E.U16 R70, [R70.64] ;  /* 0x0000000646467981 */ /* 0x000f64000c1e1500 */
[----:B------:R-:W-:-:S02]  /*1060*/  IMAD.WIDE R84, R16, 0x2, R46 ;  /* 0x0000000210547825 */ /* 0x000fc400078e022e */
[----:B------:R-:W5:Y:S02]  /*1070*/  LDG.E.U16 R82, [R82.64] ;  /* 0x0000000652527981 */ /* 0x000f64000c1e1500 */
[C---:B------:R-:W-:Y:S02]  /*1080*/  IMAD.WIDE R86, R16.reuse, 0x2, R48 ;  /* 0x0000000210567825 */ /* 0x040fe400078e0230 */
[----:B------:R-:W5:Y:S02]  /*1090*/  LDG.E.U16 R84, [R84.64] ;  /* 0x0000000654547981 */ /* 0x000f64000c1e1500 */
[C---:B----4-:R-:W-:Y:S02]  /*10a0*/  IMAD.WIDE R72, R16.reuse, 0x2, R50 ;  /* 0x0000000210487825 */ /* 0x050fe400078e0232 */
[----:B------:R-:W4:Y:S02]  /*10b0*/  LDG.E.U16 R86, [R86.64] ;  /* 0x0000000656567981 */ /* 0x000f24000c1e1500 */
[----:B------:R-:W-:-:S02]  /*10c0*/  IMAD.WIDE R74, R16, 0x2, R52 ;  /* 0x00000002104a7825 */ /* 0x000fc400078e0234 */
[----:B------:R0:W4:Y:S02]  /*10d0*/  LDG.E.U16 R72, [R72.64] ;  /* 0x0000000648487981 */ /* 0x000124000c1e1500 */
[C---:B------:R-:W-:Y:S02]  /*10e0*/  IMAD.WIDE R76, R16.reuse, 0x2, R54 ;  /* 0x00000002104c7825 */ /* 0x040fe400078e0236 */
[----:B------:R-:W4:Y:S02]  /*10f0*/  LDG.E.U16 R74, [R74.64] ;  /* 0x000000064a4a7981 */ /* 0x000f24000c1e1500 */
[----:B------:R-:W-:Y:S02]  /*1100*/  IMAD.WIDE R78, R16, 0x2, R36 ;  /* 0x00000002104e7825 */ /* 0x000fe400078e0224 */
[----:B------:R1:W4:Y:S04]  /*1110*/  LDG.E.U16 R76, [R76.64] ;  /* 0x000000064c4c7981 */ /* 0x000328000c1e1500 */
[----:B------:R-:W4:Y:S04]  /*1120*/  LDG.E.U16 R78, [R78.64] ;  /* 0x000000064e4e7981 */ /* 0x000f28000c1e1500 */
[----:B------:R-:W-:Y:S01]  /*1130*/  BAR.SYNC.DEFER_BLOCKING 0x0 ;  /* 0x0000000000007b1d */ /* 0x000fe20000010000 */
[----:B------:R-:W-:-:S04]  /*1140*/  LEA R177, R14, UR4, 0x1 ;  /* 0x000000040eb17c11 */ /* 0x000fc8000f8e08ff */
[C---:B------:R-:W-:Y:S02]  /*1150*/  LOP3.LUT R29, R177.reuse, 0x70, RZ, 0xfc, !PT ;  /* 0x00000070b11d7812 */ /* 0x040fe400078efcff */
[----:B0-----:R-:W-:Y:S02]  /*1160*/  LOP3.LUT R73, R177, 0x71, RZ, 0xfc, !PT ;  /* 0x00000071b1497812 */ /* 0x001fe400078efcff */
[CC--:B------:R-:W-:Y:S02]  /*1170*/  ISETP.GE.AND P3, PT, R12.reuse, R29.reuse, PT ;  /* 0x0000001d0c00720c */ /* 0x0c0fe40003f66270 */
[----:B------:R-:W-:Y:S02]  /*1180*/  ISETP.GE.AND P2, PT, R27, R29, PT ;  /* 0x0000001d1b00720c */ /* 0x000fe40003f46270 */
[----:B------:R-:W-:Y:S02]  /*1190*/  ISETP.GE.AND P6, PT, R12, R73, PT ;  /* 0x000000490c00720c */ /* 0x000fe40003fc6270 */
[----:B------:R-:W-:-:S02]  /*11a0*/  LOP3.LUT R29, R177, 0x78, RZ, 0xfc, !PT ;  /* 0x00000078b11d7812 */ /* 0x000fc400078efcff */
[----:B------:R-:W-:Y:S02]  /*11b0*/  SEL R104, RZ, 0x7fff8, P3 ;  /* 0x0007fff8ff687807 */ /* 0x000fe40001800000 */
[----:B------:R-:W-:Y:S02]  /*11c0*/  SEL R89, RZ, 0x1fffe, P2 ;  /* 0x0001fffeff597807 */ /* 0x000fe40001000000 */
[----:B------:R-:W-:Y:S02]  /*11d0*/  SEL R95, RZ, 0x4, P6 ;  /* 0x00000004ff5f7807 */ /* 0x000fe40003000000 */
[C---:B------:R-:W-:Y:S02]  /*11e0*/  ISETP.GE.AND P5, PT, R27.reuse, R73, PT ;  /* 0x000000491b00720c */ /* 0x040fe40003fa6270 */
[-C--:B------:R-:W-:Y:S02]  /*11f0*/  ISETP.GE.AND P1, PT, R12, R29.reuse, PT ;  /* 0x0000001d0c00720c */ /* 0x080fe40003f26270 */
[----:B------:R-:W-:-:S02]  /*1200*/  ISETP.GE.AND P3, PT, R27, R29, PT ;  /* 0x0000001d1b00720c */ /* 0x000fc40003f66270 */
[C---:B------:R-:W-:Y:S02]  /*1210*/  LOP3.LUT R73, R177.reuse, 0x61, RZ, 0xfc, !PT ;  /* 0x00000061b1497812 */ /* 0x040fe400078efcff */
[C---:B------:R-:W-:Y:S02]  /*1220*/  IADD3 R29, R177.reuse, 0x38, RZ ;  /* 0x00000038b11d7810 */ /* 0x040fe40007ffe0ff */
[C---:B-1----:R-:W-:Y:S02]  /*1230*/  LOP3.LUT R77, R177.reuse, 0x69, RZ, 0xfc, !PT ;  /* 0x00000069b14d7812 */ /* 0x042fe400078efcff */
[C---:B------:R-:W-:Y:S02]  /*1240*/  IADD3 R191, R177.reuse, 0x11, RZ ;  /* 0x00000011b1bf7810 */ /* 0x040fe40007ffe0ff */
[C---:B------:R-:W-:Y:S02]  /*1250*/  IADD3 R195, R177.reuse, 0x18, RZ ;  /* 0x00000018b1c37810 */ /* 0x040fe40007ffe0ff */
[----:B------:R-:W-:-:S02]  /*1260*/  IADD3 R193, R177, 0x19, RZ ;  /* 0x00000019b1c17810 */ /* 0x000fc40007ffe0ff */
[C---:B------:R-:W-:Y:S02]  /*1270*/  IADD3 R189, R177.reuse, 0x20, RZ ;  /* 0x00000020b1bd7810 */ /* 0x040fe40007ffe0ff */
[C---:B------:R-:W-:Y:S02]  /*1280*/  IADD3 R187, R177.reuse, 0x21, RZ ;  /* 0x00000021b1bb7810 */ /* 0x040fe40007ffe0ff */
[C---:B------:R-:W-:Y:S02]  /*1290*/  IADD3 R183, R177.reuse, 0x28, RZ ;  /* 0x00000028b1b77810 */ /* 0x040fe40007ffe0ff */
[C---:B------:R-:W-:Y:S02]  /*12a0*/  IADD3 R181, R177.reuse, 0x29, RZ ;  /* 0x00000029b1b57810 */ /* 0x040fe40007ffe0ff */
[C---:B------:R-:W-:Y:S02]  /*12b0*/  IADD3 R185, R177.reuse, 0x30, RZ ;  /* 0x00000030b1b97810 */ /* 0x040fe40007ffe0ff */
[----:B------:R-:W-:-:S02]  /*12c0*/  IADD3 R173, R177, 0x39, RZ ;  /* 0x00000039b1ad7810 */ /* 0x000fc40007ffe0ff */
[C---:B------:R-:W-:Y:S02]  /*12d0*/  LOP3.LUT R178, R177.reuse, 0x40, RZ, 0xfc, !PT ;  /* 0x00000040b1b27812 */ /* 0x040fe400078efcff */
[C---:B------:R-:W-:Y:S02]  /*12e0*/  LOP3.LUT R176, R177.reuse, 0x59, RZ, 0xfc, !PT ;  /* 0x00000059b1b07812 */ /* 0x040fe400078efcff */
[C---:B------:R-:W-:Y:S02]  /*12f0*/  LOP3.LUT R175, R177.reuse, 0x51, RZ, 0xfc, !PT ;  /* 0x00000051b1af7812 */ /* 0x040fe400078efcff */
[C---:B------:R-:W-:Y:S02]  /*1300*/  LOP3.LUT R180, R177.reuse, 0x49, RZ, 0xfc, !PT ;  /* 0x00000049b1b47812 */ /* 0x040fe400078efcff */
[C---:B------:R-:W-:Y:S01]  /*1310*/  LOP3.LUT R179, R177.reuse, 0x48, RZ, 0xfc, !PT ;  /* 0x00000048b1b37812 */ /* 0x040fe200078efcff */
[----:B--2---:R-:W-:Y:S04]  /*1320*/  STS.U16 [R5], R88 ;  /* 0x0000005805007388 */ /* 0x004fe80000000400 */
[----:B---3--:R-:W-:Y:S04]  /*1330*/  STS.U16 [R5+0x100], R90 ;  /* 0x0001005a05007388 */ /* 0x008fe80000000400 */
[----:B-----5:R-:W-:Y:S04]  /*1340*/  STS.U16 [R5+0x200], R92 ;  /* 0x0002005c05007388 */ /* 0x020fe80000000400 */
[----:B------:R-:W-:Y:S04]  /*1350*/  STS.U16 [R5+0x300], R94 ;  /* 0x0003005e05007388 */ /* 0x000fe80000000400 */
[----:B------:R-:W-:Y:S04]  /*1360*/  STS.U16 [R5+0x400], R96 ;  /* 0x0004006005007388 */ /* 0x000fe80000000400 */
[----:B------:R-:W-:Y:S04]  /*1370*/  STS.U16 [R5+0x500], R98 ;  /* 0x0005006205007388 */ /* 0x000fe80000000400 */
[----:B------:R-:W-:Y:S04]  /*1380*/  STS.U16 [R5+0x600], R80 ;  /* 0x0006005005007388 */ /* 0x000fe80000000400 */
[----:B------:R-:W-:Y:S04]  /*1390*/  STS.U16 [R5+0x700], R68 ;  /* 0x0007004405007388 */ /* 0x000fe80000000400 */
[----:B------:R-:W-:Y:S04]  /*13a0*/  STS.U16 [R5+0x800], R70 ;  /* 0x0008004605007388 */ /* 0x000fe80000000400 */
[----:B------:R-:W-:Y:S04]  /*13b0*/  STS.U16 [R5+0x900], R82 ;  /* 0x0009005205007388 */ /* 0x000fe80000000400 */
[----:B------:R-:W-:Y:S04]  /*13c0*/  STS.U16 [R5+0xa00], R84 ;  /* 0x000a005405007388 */ /* 0x000fe80000000400 */
[----:B----4-:R-:W-:Y:S04]  /*13d0*/  STS.U16 [R5+0xb00], R86 ;  /* 0x000b005605007388 */ /* 0x010fe80000000400 */
[----:B------:R0:W-:Y:S04]  /*13e0*/  STS.U16 [R5+0xc00], R72 ;  /* 0x000c004805007388 */ /* 0x0001e80000000400 */
[----:B------:R-:W-:Y:S04]  /*13f0*/  STS.U16 [R5+0xd00], R74 ;  /* 0x000d004a05007388 */ /* 0x000fe80000000400 */
[----:B------:R1:W-:Y:S04]  /*1400*/  STS.U16 [R5+0xe00], R76 ;  /* 0x000e004c05007388 */ /* 0x0003e80000000400 */
[----:B------:R2:W-:Y:S04]  /*1410*/  STS.U16 [R5+0xf00], R78 ;  /* 0x000f004e05007388 */ /* 0x0005e80000000400 */
[----:B------:R-:W-:Y:S01]  /*1420*/  BAR.SYNC.DEFER_BLOCKING 0x0 ;  /* 0x0000000000007b1d */ /* 0x000fe20000010000 */
[----:B0-----:R-:W-:-:S04]  /*1430*/  LOP3.LUT R72, R177, 0x79, RZ, 0xfc, !PT ;  /* 0x00000079b1487812 */ /* 0x001fc800078efcff */
[CC--:B------:R-:W-:Y:S02]  /*1440*/  ISETP.GE.AND P4, PT, R12.reuse, R72.reuse, PT ;  /* 0x000000480c00720c */ /* 0x0c0fe40003f86270 */
[----:B------:R-:W-:Y:S02]  /*1450*/  ISETP.GE.AND P0, PT, R27, R72, PT ;  /* 0x000000481b00720c */ /* 0x000fe40003f06270 */
[C---:B------:R-:W-:Y:S02]  /*1460*/  LOP3.LUT R72, R177.reuse, 0x60, RZ, 0xfc, !PT ;  /* 0x00000060b1487812 */ /* 0x040fe400078efcff */
[----:B-1----:R-:W-:Y:S02]  /*1470*/  LOP3.LUT R76, R177, 0x68, RZ, 0xfc, !PT ;  /* 0x00000068b14c7812 */ /* 0x002fe400078efcff */
[-C--:B------:R-:W-:Y:S02]  /*1480*/  ISETP.GE.AND P2, PT, R12, R72.reuse, PT ;  /* 0x000000480c00720c */ /* 0x080fe40003f46270 */
[----:B------:R-:W-:-:S02]  /*1490*/  ISETP.GE.AND P6, PT, R27, R72, PT ;  /* 0x000000481b00720c */ /* 0x000fc40003fc6270 */
[----:B------:R-:W-:Y:S02]  /*14a0*/  SEL R88, RZ, 0x1, P5 ;  /* 0x00000001ff587807 */ /* 0x000fe40002800000 */
[----:B------:R-:W-:Y:S01]  /*14b0*/  SEL R93, RZ, 0x4, P4 ;  /* 0x00000004ff5d7807 */ /* 0x000fe20002000000 */
[----:B------:R-:W-:Y:S04]  /*14c0*/  LDSM.16.MT88.4 R68, [R13+0x1000] ;  /* 0x001000000d44783b */ /* 0x000fe80000004200 */
[----:B------:R-:W0:Y:S01]  /*14d0*/  LDSM.16.M88.4 R100, [R15+0x600] ;  /* 0x000600000f64783b */ /* 0x000e220000000200 */
[----:B------:R-:W-:Y:S02]  /*14e0*/  SEL R96, RZ, 0x7fff8, P1 ;  /* 0x0007fff8ff607807 */ /* 0x000fe40000800000 */
[----:B------:R-:W-:Y:S01]  /*14f0*/  SEL R98, RZ, 0x1fffe, P3 ;  /* 0x0001fffeff627807 */ /* 0x000fe20001800000 */
[----:B------:R-:W1:Y:S01]  /*1500*/  LDSM.16.M88.4 R80, [R15] ;  /* 0x000000000f50783b */ /* 0x000e620000000200 */
[----:B------:R-:W-:-:S02]  /*1510*/  SEL R92, RZ, 0x7fff8, P2 ;  /* 0x0007fff8ff5c7807 */ /* 0x000fc40001000000 */
[----:B------:R-:W-:Y:S01]  /*1520*/  SEL R94, RZ, 0x1fffe, P6 ;  /* 0x0001fffeff5e7807 */ /* 0x000fe20003000000 */
[----:B------:R-:W-:Y:S01]  /*1530*/  LDSM.16.M88.4 R108, [R15+0xa00] ;  /* 0x000a00000f6c783b */ /* 0x000fe20000000200 */
[C---:B------:R-:W-:Y:S02]  /*1540*/  ISETP.GE.AND P4, PT, R27.reuse, R73, PT ;  /* 0x000000491b00720c */ /* 0x040fe40003f86270 */
[-C--:B------:R-:W-:Y:S01]  /*1550*/  ISETP.GE.AND P1, PT, R12, R29.reuse, PT ;  /* 0x0000001d0c00720c */ /* 0x080fe20003f26270 */
[----:B------:R-:W-:Y:S01]  /*1560*/  LDSM.16.M88.4 R120, [R15+0x800] ;  /* 0x000800000f78783b */ /* 0x000fe20000000200 */
[C---:B------:R-:W-:Y:S02]  /*1570*/  ISETP.GE.AND P3, PT, R27.reuse, R29, PT ;  /* 0x0000001d1b00720c */ /* 0x040fe40003f66270 */
[C---:B------:R-:W-:Y:S01]  /*1580*/  ISETP.GE.AND P2, PT, R27.reuse, R77, PT ;  /* 0x0000004d1b00720c */ /* 0x040fe20003f46270 */
[----:B------:R-:W-:Y:S01]  /*1590*/  LDSM.16.M88.4 R128, [R15+0xc00] ;  /* 0x000c00000f80783b */ /* 0x000fe20000000200 */
[----:B------:R-:W-:-:S02]  /*15a0*/  ISETP.GE.AND P6, PT, R27, R76, PT ;  /* 0x0000004c1b00720c */ /* 0x000fc40003fc6270 */
[----:B------:R-:W-:Y:S01]  /*15b0*/  IADD3 R29, R177, 0x8, RZ ;  /* 0x00000008b11d7810 */ /* 0x000fe20007ffe0ff */
[----:B------:R-:W-:Y:S01]  /*15c0*/  IMAD.IADD R97, R88, 0x1, R89 ;  /* 0x0000000158617824 */ /* 0x000fe200078e0259 */
[----:B------:R-:W-:Y:S01]  /*15d0*/  SEL R87, RZ, 0x1, P4 ;  /* 0x00000001ff577807 */ /* 0x000fe20002000000 */
[----:B------:R-:W3:Y:S01]  /*15e0*/  LDSM.16.M88.4 R88, [R15+0x200] ;  /* 0x000200000f58783b */ /* 0x000ee20000000200 */
[----:B--2---:R-:W-:Y:S02]  /*15f0*/  SEL R78, RZ, 0x1, P2 ;  /* 0x00000001ff4e7807 */ /* 0x004fe40001000000 */
[----:B------:R-:W-:Y:S01]  /*1600*/  SEL R79, RZ, 0x1fffe, P6 ;  /* 0x0001fffeff4f7807 */ /* 0x000fe20003000000 */
[----:B------:R-:W-:Y:S01]  /*1610*/  LDSM.16.M88.4 R116, [R15+0xe00] ;  /* 0x000e00000f74783b */ /* 0x000fe20000000200 */
[C---:B------:R-:W-:Y:S02]  /*1620*/  ISETP.GE.AND P4, PT, R12.reuse, R29, PT ;  /* 0x0000001d0c00720c */ /* 0x040fe40003f86270 */
[----:B------:R-:W-:-:S02]  /*1630*/  ISETP.GE.AND P6, PT, R12, R77, PT ;  /* 0x0000004d0c00720c */ /* 0x000fc40003fc6270 */
[----:B------:R-:W-:Y:S02]  /*1640*/  ISETP.GE.AND P2, PT, R12, R76, PT ;  /* 0x0000004c0c00720c */ /* 0x000fe40003f46270 */
[----:B------:R-:W-:Y:S02]  /*1650*/  IADD3 R29, R177, 0x9, RZ ;  /* 0x00000009b11d7810 */ /* 0x000fe40007ffe0ff */
[----:B------:R-:W-:Y:S02]  /*1660*/  SEL R84, RZ, 0x4, P6 ;  /* 0x00000004ff547807 */ /* 0x000fe40003000000 */
[----:B------:R-:W-:Y:S01]  /*1670*/  SEL R85, RZ, 0x7fff8, P2 ;  /* 0x0007fff8ff557807 */ /* 0x000fe20001000000 */
[----:B------:R-:W-:Y:S01]  /*1680*/  IMAD.IADD R86, R78, 0x1, R79 ;  /* 0x000000014e567824 */ /* 0x000fe200078e024f */
[-C--:B------:R-:W-:Y:S02]  /*1690*/  ISETP.GE.AND P6, PT, R12, R29.reuse, PT ;  /* 0x0000001d0c00720c */ /* 0x080fe40003fc6270 */
[----:B------:R-:W-:-:S02]  /*16a0*/  ISETP.GE.AND P2, PT, R27, R29, PT ;  /* 0x0000001d1b00720c */ /* 0x000fc40003f46270 */
[----:B------:R-:W-:Y:S02]  /*16b0*/  SEL R29, RZ, 0x1, P0 ;  /* 0x00000001ff1d7807 */ /* 0x000fe40000000000 */
[----:B------:R-:W-:-:S03]  /*16c0*/  LOP3.LUT R86, R86, 0x3, RZ, 0xc0, !PT ;  /* 0x0000000356567812 */ /* 0x000fc600078ec0ff */
[----:B------:R-:W-:Y:S01]  /*16d0*/  IMAD.IADD R29, R29, 0x1, R98 ;  /* 0x000000011d1d7824 */ /* 0x000fe200078e0262 */
[----:B------:R-:W-:Y:S02]  /*16e0*/  IADD3 R84, R86, R85, R84 ;  /* 0x0000005556547210 */ /* 0x000fe40007ffe054 */
[----:B------:R-:W-:Y:S02]  /*16f0*/  LOP3.LUT R97, R97, 0x3, RZ, 0xc0, !PT ;  /* 0x0000000361617812 */ /* 0x000fe400078ec0ff */
[----:B------:R-:W-:Y:S01]  /*1700*/  LOP3.LUT R85, R29, 0x3, RZ, 0xc0, !PT ;  /* 0x000000031d557812 */ /* 0x000fe200078ec0ff */
[----:B------:R-:W-:Y:S01]  /*1710*/  IMAD.IADD R87, R87, 0x1, R94 ;  /* 0x0000000157577824 */ /* 0x000fe200078e025e */
[----:B------:R-:W-:Y:S02]  /*1720*/  ISETP.GE.AND P5, PT, R12, R73, PT ;  /* 0x000000490c00720c */ /* 0x000fe40003fa6270 */
[----:B------:R-:W-:Y:S02]  /*1730*/  IADD3 R85, R85, R96, R93 ;  /* 0x0000006055557210 */ /* 0x000fe40007ffe05d */
[----:B------:R-:W-:-:S02]  /*1740*/  IADD3 R104, R97, R104, R95 ;  /* 0x0000006861687210 */ /* 0x000fc40007ffe05f */
[----:B------:R-:W2:Y:S01]  /*1750*/  LDSM.16.M88.4 R96, [R15+0x400] ;  /* 0x000400000f60783b */ /* 0x000ea20000000200 */
[----:B------:R-:W-:Y:S01]  /*1760*/  LOP3.LUT R85, R85, 0xf, RZ, 0xc0, !PT ;  /* 0x0000000f55557812 */ /* 0x000fe200078ec0ff */
[----:B------:R-:W-:Y:S01]  /*1770*/  IMAD.SHL.U32 R84, R84, 0x100, RZ ;  /* 0x0000010054547824 */ /* 0x000fe200078e00ff */
[----:B------:R-:W-:Y:S02]  /*1780*/  SEL R29, RZ, 0x4, P5 ;  /* 0x00000004ff1d7807 */ /* 0x000fe40002800000 */
[----:B------:R-:W-:Y:S01]  /*1790*/  LOP3.LUT R87, R87, 0x3, RZ, 0xc0, !PT ;  /* 0x0000000357577812 */ /* 0x000fe200078ec0ff */
[----:B0-----:R-:W-:Y:S01]  /*17a0*/  HMMA.16816.F32 R72, R68, R102, RZ ;  /* 0x000000664448723c */ /* 0x001fe200000018ff */
[----:B------:R-:W-:Y:S02]  /*17b0*/  IMAD R85, R104, 0x10, R85 ;  /* 0x0000001068557824 */ /* 0x000fe400078e0255 */
[----:B------:R-:W-:Y:S02]  /*17c0*/  IADD3 R92, R87, R92, R29 ;  /* 0x0000005c575c7210 */ /* 0x000fe40007ffe01d */
[----:B------:R-:W-:-:S02]  /*17d0*/  LOP3.LUT R29, R84, 0xf00, RZ, 0xe2, !PT ;  /* 0x00000f00541d7812 */ /* 0x000fc400078ee2ff */
[----:B------:R-:W-:Y:S01]  /*17e0*/  LOP3.LUT R85, R85, 0xff, RZ, 0xc0, !PT ;  /* 0x000000ff55557812 */ /* 0x000fe200078ec0ff */
[----:B-1----:R-:W-:Y:S02]  /*17f0*/  HMMA.16816.F32 R76, R68, R80, RZ ;  /* 0x00000050444c723c */ /* 0x002fe400000018ff */
[----:B------:R-:W-:-:S06]  /*1800*/  IMAD R92, R92, 0x1000, R29 ;  /* 0x000010005c5c7824 */ /* 0x000fcc00078e021d */
[----:B------:R-:W-:Y:S01]  /*1810*/  HMMA.16816.F32 R80, R68, R82, RZ ;  /* 0x000000524450723c */ /* 0x000fe200000018ff */
[----:B------:R-:W-:-:S07]  /*1820*/  IMAD.IADD R132, R92, 0x1, R85 ;  /* 0x000000015c847824 */ /* 0x000fce00078e0255 */
[----:B---3--:R-:W-:Y:S01]  /*1830*/  HMMA.16816.F32 R84, R68, R88, RZ ;  /* 0x000000584454723c */ /* 0x008fe200000018ff */
[----:B------:R-:W-:Y:S01]  /*1840*/  FMUL R72, R72, c[0x0][0x188] ;  /* 0x0000620048487a20 */ /* 0x000fe20000400000 */
[----:B------:R-:W-:-:S06]  /*1850*/  ISETP.GE.AND P5, PT, R12, R177, PT ;  /* 0x000000b10c00720c */ /* 0x000fcc0003fa6270 */
[----:B------:R-:W-:Y:S01]  /*1860*/  HMMA.16816.F32 R88, R68, R90, RZ ;  /* 0x0000005a4458723c */ /* 0x000fe200000018ff */
[----:B------:R-:W-:Y:S01]  /*1870*/  FSEL R174, R72, -INF , P1 ;  /* 0xff80000048ae7808 */ /* 0x000fe20000800000 */
[----:B------:R-:W-:Y:S01]  /*1880*/  FMUL R76, R76, c[0x0][0x188] ;  /* 0x000062004c4c7a20 */ /* 0x000fe20000400000 */
[----:B------:R-:W-:Y:S01]  /*1890*/  ISETP.GT.AND P1, PT, R12, R177, PT ;  /* 0x000000b10c00720c */ /* 0x000fe20003f24270 */
[----:B------:R-:W-:-:S04]  /*18a0*/  FMUL R77, R77, c[0x0][0x188] ;  /* 0x000062004d4d7a20 */ /* 0x000fc80000400000 */
[----:B------:R-:W-:Y:S01]  /*18b0*/  FMUL R80, R80, c[0x0][0x188] ;  /* 0x0000620050507a20 */ /* 0x000fe20000400000 */
[----:B--2---:R-:W-:Y:S01]  /*18c0*/  HMMA.16816.F32 R92, R68, R96, RZ ;  /* 0x00000060445c723c */ /* 0x004fe200000018ff */
[----:B------:R-:W-:Y:S01]  /*18d0*/  FMUL R81, R81, c[0x0][0x188] ;  /* 0x0000620051517a20 */ /* 0x000fe20000400000 */
[----:B------:R-:W-:Y:S02]  /*18e0*/  FSEL R76, R76, -INF , P5 ;  /* 0xff8000004c4c7808 */ /* 0x000fe40002800000 */
[----:B------:R-:W-:Y:S01]  /*18f0*/  FSEL R77, R77, -INF , P1 ;  /* 0xff8000004d4d7808 */ /* 0x000fe20000800000 */
[----:B------:R-:W-:Y:S02]  /*1900*/  FMUL R72, R82, c[0x0][0x188] ;  /* 0x0000620052487a20 */ /* 0x000fe40000400000 */
[----:B------:R-:W-:Y:S01]  /*1910*/  FMUL R182, R84, c[0x0][0x188] ;  /* 0x0000620054b67a20 */ /* 0x000fe20000400000 */
[----:B------:R-:W-:Y:S02]  /*1920*/  FSEL R84, R80, -INF , P4 ;  /* 0xff80000050547808 */ /* 0x000fe40002000000 */
[----:B------:R-:W-:-:S02]  /*1930*/  FSEL R80, R81, -INF , P6 ;  /* 0xff80000051507808 */ /* 0x000fc40003000000 */
[----:B------:R-:W-:Y:S02]  /*1940*/  IADD3 R29, R177, 0x10, RZ ;  /* 0x00000010b11d7810 */ /* 0x000fe40007ffe0ff */
[----:B------:R-:W-:Y:S01]  /*1950*/  FMNMX R81, R76, R77, !PT ;  /* 0x0000004d4c517209 */ /* 0x000fe20007800000 */
[----:B------:R-:W-:Y:S01]  /*1960*/  HMMA.16816.F32 R96, R68, R98, RZ ;  /* 0x000000624460723c */ /* 0x000fe200000018ff */
[----:B------:R-:W-:Y:S02]  /*1970*/  FSEL R72, R72, -INF , P5 ;  /* 0xff80000048487808 */ /* 0x000fe40002800000 */
[----:B------:R-:W-:Y:S02]  /*1980*/  ISETP.GE.AND P5, PT, R12, R29, PT ;  /* 0x0000001d0c00720c */ /* 0x000fe40003fa6270 */
[----:B------:R-:W-:Y:S01]  /*1990*/  FMNMX R81, R84, R81, !PT ;  /* 0x0000005154517209 */ /* 0x000fe20007800000 */
[----:B------:R-:W-:Y:S01]  /*19a0*/  FMUL R85, R85, c[0x0][0x188] ;  /* 0x0000620055557a20 */ /* 0x000fe20000400000 */
[----:B------:R-:W-:-:S02]  /*19b0*/  ISETP.GE.AND P4, PT, R12, R191, PT ;  /* 0x000000bf0c00720c */ /* 0x000fc40003f86270 */
[----:B------:R-:W-:Y:S02]  /*19c0*/  FSEL R182, R182, -INF , P5 ;  /* 0xff800000b6b67808 */ /* 0x000fe40002800000 */
[----:B------:R-:W-:Y:S01]  /*19d0*/  FMNMX R81, R80, R81, !PT ;  /* 0x0000005150517209 */ /* 0x000fe20007800000 */
[----:B------:R-:W-:Y:S01]  /*19e0*/  FMUL R88, R88, c[0x0][0x188] ;  /* 0x0000620058587a20 */ /* 0x000fe20000400000 */
[----:B------:R-:W-:Y:S01]  /*19f0*/  HMMA.16816.F32 R100, R68, R100, RZ ;  /* 0x000000644464723c */ /* 0x000fe200000018ff */
[----:B------:R-:W-:Y:S02]  /*1a00*/  ISETP.GE.AND P6, PT, R12, R195, PT ;  /* 0x000000c30c00720c */ /* 0x000fe40003fc6270 */
[----:B------:R-:W-:Y:S02]  /*1a10*/  FSEL R184, R85, -INF , P4 ;  /* 0xff80000055b87808 */ /* 0x000fe40002000000 */
[----:B------:R-:W-:Y:S01]  /*1a20*/  FMNMX R81, R182, R81, !PT ;  /* 0x00000051b6517209 */ /* 0x000fe20007800000 */
[----:B------:R-:W-:Y:S01]  /*1a30*/  FMUL R89, R89, c[0x0][0x188] ;  /* 0x0000620059597a20 */ /* 0x000fe20000400000 */
[----:B------:R-:W-:-:S02]  /*1a40*/  ISETP.GE.AND P5, PT, R12, R193, PT ;  /* 0x000000c10c00720c */ /* 0x000fc40003fa6270 */
[----:B------:R-:W-:Y:S02]  /*1a50*/  FSEL R186, R88, -INF , P6 ;  /* 0xff80000058ba7808 */ /* 0x000fe40003000000 */
[----:B------:R-:W-:Y:S01]  /*1a60*/  FMNMX R81, R184, R81, !PT ;  /* 0x00000051b8517209 */ /* 0x000fe20007800000 */
[----:B------:R-:W-:Y:S01]  /*1a70*/  FMUL R92, R92, c[0x0][0x188] ;  /* 0x000062005c5c7a20 */ /* 0x000fe20000400000 */
[----:B------:R-:W-:Y:S01]  /*1a80*/  ISETP.GE.AND P4, PT, R12, R189, PT ;  /* 0x000000bd0c00720c */ /* 0x000fe20003f86270 */
[----:B------:R-:W-:Y:S01]  /*1a90*/  HMMA.16816.F32 R104, R68, R110, RZ ;  /* 0x0000006e4468723c */ /* 0x000fe200000018ff */
[----:B------:R-:W-:Y:S02]  /*1aa0*/  FSEL R188, R89, -INF , P5 ;  /* 0xff80000059bc7808 */ /* 0x000fe40002800000 */
[----:B------:R-:W-:Y:S01]  /*1ab0*/  FMNMX R81, R186, R81, !PT ;  /* 0x00000051ba517209 */ /* 0x000fe20007800000 */
[----:B------:R-:W-:Y:S01]  /*1ac0*/  FMUL R93, R93, c[0x0][0x188] ;  /* 0x000062005d5d7a20 */ /* 0x000fe20000400000 */
[----:B------:R-:W-:-:S03]  /*1ad0*/  ISETP.GE.AND P6, PT, R12, R187, PT ;  /* 0x000000bb0c00720c */ /* 0x000fc60003fc6270 */
[C---:B------:R-:W-:Y:S01]  /*1ae0*/  HMMA.16816.F32 R108, R68.reuse, R108, RZ ;  /* 0x0000006c446c723c */ /* 0x040fe200000018ff */
[----:B------:R-:W-:Y:S02]  /*1af0*/  FSEL R192, R92, -INF , P4 ;  /* 0xff8000005cc07808 */ /* 0x000fe40002000000 */
[----:B------:R-:W-:Y:S01]  /*1b00*/  FMNMX R81, R188, R81, !PT ;  /* 0x00000051bc517209 */ /* 0x000fe20007800000 */
[----:B------:R-:W-:Y:S01]  /*1b10*/  FMUL R96, R96, c[0x0][0x188] ;  /* 0x0000620060607a20 */ /* 0x000fe20000400000 */
[----:B------:R-:W-:Y:S02]  /*1b20*/  ISETP.GE.AND P5, PT, R12, R183, PT ;  /* 0x000000b70c00720c */ /* 0x000fe40003fa6270 */
[----:B------:R-:W-:Y:S01]  /*1b30*/  FSEL R190, R93, -INF , P6 ;  /* 0xff8000005dbe7808 */ /* 0x000fe20003000000 */
[----:B------:R-:W-:Y:S01]  /*1b40*/  HMMA.16816.F32 R112, R68, R120, RZ ;  /* 0x000000784470723c */ /* 0x000fe200000018ff */
        /* <DEDUP_REMOVED lines=8> */
[----:B------:R-:W-:Y:S02]  /*1bd0*/  IADD3 R29, R177, 0x31, RZ ;  /* 0x00000031b11d7810 */ /* 0x000fe40007ffe0ff */
[----:B------:R-:W-:Y:S02]  /*1be0*/  ISETP.GE.AND P6, PT, R12, R185, PT ;  /* 0x000000b90c00720c */ /* 0x000fe40003fc6270 */
[----:B------:R-:W-:-:S02]  /*1bf0*/  FSEL R196, R97, -INF , P4 ;  /* 0xff80000061c47808 */ /* 0x000fc40002000000 */
[----:B------:R-:W-:Y:S01]  /*1c00*/  FMNMX R81, R194, R81, !PT ;  /* 0x00000051c2517209 */ /* 0x000fe20007800000 */
[----:B------:R-:W-:Y:S01]  /*1c10*/  FMUL R74, R74, c[0x0][0x188] ;  /* 0x000062004a4a7a20 */ /* 0x000fe20000400000 */
[----:B------:R-:W-:Y:S01]  /*1c20*/  ISETP.GE.AND P5, PT, R12, R29, PT ;  /* 0x0000001d0c00720c */ /* 0x000fe20003fa6270 */
[----:B------:R-:W-:Y:S01]  /*1c30*/  FMUL R101, R101, c[0x0][0x188] ;  /* 0x0000620065657a20 */ /* 0x000fe20000400000 */
[----:B------:R-:W-:Y:S01]  /*1c40*/  FSEL R204, R100, -INF , P6 ;  /* 0xff80000064cc7808 */ /* 0x000fe20003000000 */
[----:B------:R-:W-:Y:S01]  /*1c50*/  FMUL R73, R73, c[0x0][0x188] ;  /* 0x0000620049497a20 */ /* 0x000fe20000400000 */
[----:B------:R-:W-:Y:S02]  /*1c60*/  FMNMX R81, R196, R81, !PT ;  /* 0x00000051c4517209 */ /* 0x000fe40007800000 */
[----:B------:R-:W-:Y:S02]  /*1c70*/  ISETP.GE.AND P4, PT, R12, R173, PT ;  /* 0x000000ad0c00720c */ /* 0x000fe40003f86270 */
[----:B------:R-:W-:Y:S01]  /*1c80*/  FSEL R171, R74, -INF , P3 ;  /* 0xff8000004aab7808 */ /* 0x000fe20001800000 */
[----:B------:R-:W-:Y:S01]  /*1c90*/  FMUL R74, R78, c[0x0][0x188] ;  /* 0x000062004e4a7a20 */ /* 0x000fe20000400000 */
[----:B------:R-:W-:-:S02]  /*1ca0*/  LOP3.LUT R82, R177, 0x50, RZ, 0xfc, !PT ;  /* 0x00000050b1527812 */ /* 0x000fc400078efcff */
[----:B------:R-:W-:Y:S02]  /*1cb0*/  FSEL R206, R101, -INF , P5 ;  /* 0xff80000065ce7808 */ /* 0x000fe40002800000 */
[----:B------:R-:W-:Y:S01]  /*1cc0*/  FMNMX R81, R204, R81, !PT ;  /* 0x00000051cc517209 */ /* 0x000fe20007800000 */
[----:B------:R-:W-:Y:S01]  /*1cd0*/  FMUL R108, R108, c[0x0][0x188] ;  /* 0x000062006c6c7a20 */ /* 0x000fe20000400000 */
[----:B------:R-:W-:Y:S02]  /*1ce0*/  ISETP.GE.AND P3, PT, R27, R177, PT ;  /* 0x000000b11b00720c */ /* 0x000fe40003f66270 */
[----:B------:R-:W-:Y:S02]  /*1cf0*/  LOP3.LUT R78, R177, 0x58, RZ, 0xfc, !PT ;  /* 0x00000058b14e7812 */ /* 0x000fe400078efcff */
[----:B------:R-:W-:Y:S02]  /*1d00*/  FSEL R212, R73, -INF , P4 ;  /* 0xff80000049d47808 */ /* 0x000fe40002000000 */
[----:B------:R-:W-:Y:S01]  /*1d10*/  ISETP.GE.AND P4, PT, R12, R82, PT ;  /* 0x000000520c00720c */ /* 0x000fe20003f86270 */
[----:B------:R-:W-:Y:S01]  /*1d20*/  FMUL R104, R104, c[0x0][0x188] ;  /* 0x0000620068687a20 */ /* 0x000fe20000400000 */
[----:B------:R-:W-:-:S02]  /*1d30*/  FMNMX R81, R206, R81, !PT ;  /* 0x00000051ce517209 */ /* 0x000fc40007800000 */
[----:B------:R-:W-:Y:S01]  /*1d40*/  FSEL R74, R74, -INF , P3 ;  /* 0xff8000004a4a7808 */ /* 0x000fe20001800000 */
[----:B------:R-:W-:Y:S01]  /*1d50*/  FMUL R112, R112, c[0x0][0x188] ;  /* 0x0000620070707a20 */ /* 0x000fe20000400000 */
[----:B------:R-:W-:Y:S02]  /*1d60*/  ISETP.GT.AND P3, PT, R27, R177, PT ;  /* 0x000000b11b00720c */ /* 0x000fe40003f64270 */
[----:B------:R-:W-:Y:S02]  /*1d70*/  ISETP.GE.AND P5, PT, R12, R78, PT ;  /* 0x0000004e0c00720c */ /* 0x000fe40003fa6270 */
[----:B------:R-:W-:Y:S02]  /*1d80*/  LOP3.LUT R177, R177, 0x41, RZ, 0xfc, !PT ;  /* 0x00000041b1b17812 */ /* 0x000fe400078efcff */
[----:B------:R-:W-:Y:S02]  /*1d90*/  FSEL R202, R108, -INF , P4 ;  /* 0xff8000006cca7808 */ /* 0x000fe40002000000 */
[----:B------:R-:W-:-:S02]  /*1da0*/  ISETP.GE.AND P4, PT, R12, R178, PT ;  /* 0x000000b20c00720c */ /* 0x000fc40003f86270 */
[----:B------:R-:W-:Y:S01]  /*1db0*/  FMNMX R73, R174, R81, !PT ;  /* 0x00000051ae497209 */ /* 0x000fe20007800000 */
[----:B------:R-:W-:Y:S01]  /*1dc0*/  FMUL R113, R113, c[0x0][0x188] ;  /* 0x0000620071717a20 */ /* 0x000fe20000400000 */
[----:B------:R-:W-:Y:S02]  /*1dd0*/  FSEL R200, R104, -INF , P5 ;  /* 0xff80000068c87808 */ /* 0x000fe40002800000 */
[----:B------:R-:W-:Y:S01]  /*1de0*/  ISETP.GE.AND P5, PT, R12, R177, PT ;  /* 0x000000b10c00720c */ /* 0x000fe20003fa6270 */
[----:B------:R-:W-:Y:S01]  /*1df0*/  HMMA.16816.F32 R124, R68, R128, RZ ;  /* 0x00000080447c723c */ /* 0x000fe200000018ff */
[----:B------:R-:W-:Y:S02]  /*1e00*/  FSEL R216, R112, -INF , P4 ;  /* 0xff80000070d87808 */ /* 0x000fe40002000000 */
[----:B------:R-:W-:Y:S01]  /*1e10*/  FMNMX R73, R212, R73, !PT ;  /* 0x00000049d4497209 */ /* 0x000fe20007800000 */
[----:B------:R-:W-:Y:S01]  /*1e20*/  FMUL R105, R105, c[0x0][0x188] ;  /* 0x0000620069697a20 */ /* 0x000fe20000400000 */
[----:B------:R-:W-:Y:S01]  /*1e30*/  ISETP.GE.AND P6, PT, R12, R176, PT ;  /* 0x000000b00c00720c */ /* 0x000fe20003fc6270 */
[----:B------:R-:W-:Y:S01]  /*1e40*/  FMUL R120, R120, c[0x0][0x188] ;  /* 0x0000620078787a20 */ /* 0x000fe20000400000 */
[----:B------:R-:W-:-:S02]  /*1e50*/  FSEL R208, R113, -INF , P5 ;  /* 0xff80000071d07808 */ /* 0x000fc40002800000 */
[----:B------:R-:W-:Y:S02]  /*1e60*/  ISETP.GE.AND P5, PT, R12, R179, PT ;  /* 0x000000b30c00720c */ /* 0x000fe40003fa6270 */
[----:B------:R-:W-:Y:S01]  /*1e70*/  FMNMX R73, R216, R73, !PT ;  /* 0x00000049d8497209 */ /* 0x000fe20007800000 */
[----:B------:R-:W-:Y:S01]  /*1e80*/  FMUL R121, R121, c[0x0][0x188] ;  /* 0x0000620079797a20 */ /* 0x000fe20000400000 */
[----:B------:R-:W-:Y:S02]  /*1e90*/  FSEL R198, R105, -INF , P6 ;  /* 0xff80000069c67808 */ /* 0x000fe40003000000 */
[----:B------:R-:W-:Y:S02]  /*1ea0*/  ISETP.GE.AND P6, PT, R12, R180, PT ;  /* 0x000000b40c00720c */ /* 0x000fe40003fc6270 */
[----:B------:R-:W-:Y:S02]  /*1eb0*/  FSEL R214, R120, -INF , P5 ;  /* 0xff80000078d67808 */ /* 0x000fe40002800000 */
[----:B------:R-:W-:Y:S01]  /*1ec0*/  FMNMX R73, R208, R73, !PT ;  /* 0x00000049d0497209 */ /* 0x000fe20007800000 */
[----:B------:R-:W-:Y:S01]  /*1ed0*/  HMMA.16816.F32 R128, R68, R130, RZ ;  /* 0x000000824480723c */ /* 0x000fe200000018ff */
[----:B------:R-:W-:-:S02]  /*1ee0*/  FSEL R120, R121, -INF , P6 ;  /* 0xff80000079787808 */ /* 0x000fc40003000000 */
[----:B------:R-:W-:Y:S02]  /*1ef0*/  FMNMX R73, R214, R73, !PT ;  /* 0x00000049d6497209 */ /* 0x000fe40007800000 */
[----:B------:R-:W-:Y:S01]  /*1f00*/  LOP3.LUT R81, R132, 0xffff, RZ, 0xc0, !PT ;  /* 0x0000ffff84517812 */ /* 0x000fe200078ec0ff */
[----:B------:R-:W-:Y:S01]  /*1f10*/  FMUL R109, R109, c[0x0][0x188] ;  /* 0x000062006d6d7a20 */ /* 0x000fe20000400000 */
[----:B------:R-:W-:Y:S02]  /*1f20*/  ISETP.GE.AND P5, PT, R12, R175, PT ;  /* 0x000000af0c00720c */ /* 0x000fe40003fa6270 */
[----:B------:R-:W-:Y:S02]  /*1f30*/  FMNMX R73, R120, R73, !PT ;  /* 0x0000004978497209 */ /* 0x000fe40007800000 */
[----:B------:R-:W-:Y:S01]  /*1f40*/  SHF.R.U32.HI R85, RZ, 0xf, R81 ;  /* 0x0000000fff557819 */ /* 0x000fe20000011651 */
[----:B------:R-:W-:Y:S01]  /*1f50*/  HMMA.16816.F32 R132, R68, R116, RZ ;  /* 0x000000744484723c */ /* 0x000fe200000018ff */
[----:B------:R-:W-:-:S02]  /*1f60*/  FSEL R210, R109, -INF , P5 ;  /* 0xff8000006dd27808 */ /* 0x000fc40002800000 */
[----:B------:R-:W-:Y:S02]  /*1f70*/  FMNMX R73, R202, R73, !PT ;  /* 0x00000049ca497209 */ /* 0x000fe40007800000 */
[----:B------:R-:W-:Y:S02]  /*1f80*/  LOP3.LUT P4, RZ, R85, 0x1, RZ, 0xc0, !PT ;  /* 0x0000000155ff7812 */ /* 0x000fe4000788c0ff */
[--C-:B------:R-:W-:Y:S01]  /*1f90*/  SHF.R.U32.HI R85, RZ, 0xe, R81.reuse ;  /* 0x0000000eff557819 */ /* 0x100fe20000011651 */
[----:B------:R-:W-:Y:S01]  /*1fa0*/  FMUL R124, R124, c[0x0][0x188] ;  /* 0x000062007c7c7a20 */ /* 0x000fe20000400000 */
[----:B------:R-:W-:Y:S01]  /*1fb0*/  FMNMX R73, R210, R73, !PT ;  /* 0x00000049d2497209 */ /* 0x000fe20007800000 */
[----:B------:R-:W-:Y:S01]  /*1fc0*/  HMMA.16816.F32 R68, R68, R118, RZ ;  /* 0x000000764444723c */ /* 0x000fe200000018ff */
[----:B------:R-:W-:Y:S02]  /*1fd0*/  LOP3.LUT P6, RZ, R85, 0x1, RZ, 0xc0, !PT ;  /* 0x0000000155ff7812 */ /* 0x000fe400078cc0ff */
[----:B------:R-:W-:-:S02]  /*1fe0*/  SHF.R.U32.HI R85, RZ, 0xa, R81 ;  /* 0x0000000aff557819 */ /* 0x000fc40000011651 */
[----:B------:R-:W-:Y:S01]  /*1ff0*/  FMNMX R73, R200, R73, !PT ;  /* 0x00000049c8497209 */ /* 0x000fe20007800000 */
[----:B------:R-:W-:Y:S01]  /*2000*/  FMUL R125, R125, c[0x0][0x188] ;  /* 0x000062007d7d7a20 */ /* 0x000fe20000400000 */
[----:B------:R-:W-:Y:S02]  /*2010*/  FSEL R230, R124, -INF , !P4 ;  /* 0xff8000007ce67808 */ /* 0x000fe40006000000 */
[----:B------:R-:W-:Y:S02]  /*2020*/  LOP3.LUT P4, RZ, R85, 0x1, RZ, 0xc0, !PT ;  /* 0x0000000155ff7812 */ /* 0x000fe4000788c0ff */
[--C-:B------:R-:W-:Y:S02]  /*2030*/  SHF.R.U32.HI R88, RZ, 0xb, R81.reuse ;  /* 0x0000000bff587819 */ /* 0x100fe40000011651 */
[----:B------:R-:W-:Y:S02]  /*2040*/  SHF.R.U32.HI R85, RZ, 0x7, R81 ;  /* 0x00000007ff557819 */ /* 0x000fe40000011651 */
[----:B------:R-:W-:Y:S01]  /*2050*/  FMNMX R73, R198, R73, !PT ;  /* 0x00000049c6497209 */ /* 0x000fe20007800000 */
[----:B------:R-:W-:Y:S01]  /*2060*/  FMUL R218, R128, c[0x0][0x188] ;  /* 0x0000620080da7a20 */ /* 0x000fe20000400000 */
[----:B------:R-:W-:-:S02]  /*2070*/  FSEL R128, R125, -INF , !P6 ;  /* 0xff8000007d807808 */ /* 0x000fc40007000000 */
[----:B------:R-:W-:Y:S02]  /*2080*/  LOP3.LUT P5, RZ, R88, 0x1, RZ, 0xc0, !PT ;  /* 0x0000000158ff7812 */ /* 0x000fe400078ac0ff */
[----:B------:R-:W-:Y:S02]  /*2090*/  LOP3.LUT P6, RZ, R85, 0x1, RZ, 0xc0, !PT ;  /* 0x0000000155ff7812 */ /* 0x000fe400078cc0ff */
[----:B------:R-:W-:Y:S02]  /*20a0*/  FMNMX R73, R230, R73, !PT ;  /* 0x00000049e6497209 */ /* 0x000fe40007800000 */
[----:B------:R-:W-:Y:S01]  /*20b0*/  SHF.R.U32.HI R85, RZ, 0x6, R81 ;  /* 0x00000006ff557819 */ /* 0x000fe20000011651 */
[----:B------:R-:W-:Y:S01]  /*20c0*/  FMUL R129, R129, c[0x0][0x188] ;  /* 0x0000620081817a20 */ /* 0x000fe20000400000 */
[----:B------:R-:W-:Y:S02]  /*20d0*/  FSEL R218, R218, -INF , !P5 ;  /* 0xff800000dada7808 */ /* 0x000fe40006800000 */
[----:B------:R-:W-:-:S02]  /*20e0*/  FMNMX R73, R128, R73, !PT ;  /* 0x0000004980497209 */ /* 0x000fc40007800000 */
[----:B------:R-:W-:Y:S01]  /*20f0*/  LOP3.LUT P5, RZ, R85, 0x1, RZ, 0xc0, !PT ;  /* 0x0000000155ff7812 */ /* 0x000fe200078ac0ff */
[----:B------:R-:W-:Y:S01]  /*2100*/  FMUL R132, R132, c[0x0][0x188] ;  /* 0x0000620084847a20 */ /* 0x000fe20000400000 */
[--C-:B------:R-:W-:Y:S02]  /*2110*/  SHF.R.U32.HI R85, RZ, 0x3, R81.reuse ;  /* 0x00000003ff557819 */ /* 0x100fe40000011651 */
[----:B------:R-:W-:Y:S02]  /*2120*/  FSEL R224, R129, -INF , !P4 ;  /* 0xff80000081e07808 */ /* 0x000fe40006000000 */
[----:B------:R-:W-:Y:S01]  /*2130*/  FMNMX R73, R218, R73, !PT ;  /* 0x00000049da497209 */ /* 0x000fe20007800000 */
[----:B------:R-:W-:Y:S01]  /*2140*/  FMUL R133, R133, c[0x0][0x188] ;  /* 0x0000620085857a20 */ /* 0x000fe20000400000 */
[----:B------:R-:W-:Y:S02]  /*2150*/  LOP3.LUT P4, RZ, R85, 0x1, RZ, 0xc0, !PT ;  /* 0x0000000155ff7812 */ /* 0x000fe4000788c0ff */
[----:B------:R-:W-:-:S02]  /*2160*/  SHF.R.U32.HI R85, RZ, 0x2, R81 ;  /* 0x00000002ff557819 */ /* 0x000fc40000011651 */
[----:B------:R-:W-:Y:S02]  /*2170*/  FSEL R226, R132, -INF , !P6 ;  /* 0xff80000084e27808 */ /* 0x000fe40007000000 */
[----:B------:R-:W-:Y:S01]  /*2180*/  FMNMX R73, R224, R73, !PT ;  /* 0x00000049e0497209 */ /* 0x000fe20007800000 */
[----:B------:R-:W-:Y:S01]  /*2190*/  FMUL R68, R68, c[0x0][0x188] ;  /* 0x0000620044447a20 */ /* 0x000fe20000400000 */
[----:B------:R-:W-:Y:S02]  /*21a0*/  LOP3.LUT P6, RZ, R85, 0x1, RZ, 0xc0, !PT ;  /* 0x0000000155ff7812 */ /* 0x000fe400078cc0ff */
[----:B------:R-:W-:Y:S02]  /*21b0*/  FSEL R132, R133, -INF , !P5 ;  /* 0xff80000085847808 */ /* 0x000fe40006800000 */
[----:B------:R-:W-:Y:S01]  /*21c0*/  FMNMX R85, R226, R73, !PT ;  /* 0x00000049e2557209 */ /* 0x000fe20007800000 */
[----:B------:R-:W-:Y:S01]  /*21d0*/  FMUL R69, R69, c[0x0][0x188] ;  /* 0x0000620045457a20 */ /* 0x000fe20000400000 */
[----:B------:R-:W-:-:S02]  /*21e0*/  FSEL R232, R68, -INF , !P4 ;  /* 0xff80000044e87808 */ /* 0x000fc40006000000 */
[----:B------:R-:W-:Y:S02]  /*21f0*/  FMNMX R85, R132, R85, !PT ;  /* 0x0000005584557209 */ /* 0x000fe40007800000 */
[----:B------:R-:W-:Y:S02]  /*2200*/  FSEL R124, R69, -INF , !P6 ;  /* 0xff800000457c7808 */ /* 0x000fe40007000000 */
[----:B------:R-:W-:-:S04]  /*2210*/  FMNMX R85, R232, R85, !PT ;  /* 0x00000055e8557209 */ /* 0x000fc80007800000 */
[----:B------:R-:W-:-:S05]  /*2220*/  FMNMX R85, R124, R85, !PT ;  /* 0x000000557c557209 */ /* 0x000fca0007800000 */
[----:B------:R-:W0:Y:S01]  /*2230*/  SHFL.BFLY PT, R100, R85, 0x2, 0x1f ;  /* 0x0c401f0055647f89 */ /* 0x000e2200000e0000 */
[----:B------:R-:W-:Y:S01]  /*2240*/  FMUL R86, R86, c[0x0][0x188] ;  /* 0x0000620056567a20 */ /* 0x000fe20000400000 */
[----:B------:R-:W-:Y:S01]  /*2250*/  ISETP.GE.AND P4, PT, R27, R191, PT ;  /* 0x000000bf1b00720c */ /* 0x000fe20003f86270 */
[----:B------:R-:W-:Y:S02]  /*2260*/  FMUL R87, R87, c[0x0][0x188] ;  /* 0x0000620057577a20 */ /* 0x000fe40000400000 */
[----:B------:R-:W-:Y:S01]  /*2270*/  IMAD.WIDE R88, R6, 0x2, R156 ;  /* 0x0000000206587825 */ /* 0x000fe200078e029c */
[----:B------:R-:W-:Y:S02]  /*2280*/  FSEL R222, R86, -INF , P1 ;  /* 0xff80000056de7808 */ /* 0x000fe40000800000 */
[----:B0-----:R-:W-:-:S05]  /*2290*/  FMNMX R119, R85, R100, !PT ;  /* 0x0000006455777209 */ /* 0x001fca0007800000 */
[----:B------:R-:W0:Y:S01]  /*22a0*/  SHFL.BFLY PT, R250, R119, 0x1, 0x1f ;  /* 0x0c201f0077fa7f89 */ /* 0x000e2200000e0000 */
[----:B------:R-:W-:Y:S01]  /*22b0*/  FMUL R83, R83, c[0x0][0x188] ;  /* 0x0000620053537a20 */ /* 0x000fe20000400000 */
[----:B------:R-:W-:Y:S01]  /*22c0*/  FSEL R220, R87, -INF , P4 ;  /* 0xff80000057dc7808 */ /* 0x000fe20002000000 */
[----:B------:R-:W-:Y:S01]  /*22d0*/  IMAD.WIDE R68, R6, 0x2, R32 ;  /* 0x0000000206447825 */ /* 0x000fe200078e0220 */
[----:B------:R-:W-:-:S03]  /*22e0*/  ISETP.GE.AND P5, PT, R27, R195, PT ;  /* 0x000000c31b00720c */ /* 0x000fc60003fa6270 */
[----:B------:R-:W-:-:S04]  /*22f0*/  IMAD.WIDE R92, R6, 0x2, R148 ;  /* 0x00000002065c7825 */ /* 0x000fc800078e0294 */
[----:B------:R-:W-:-:S04]  /*2300*/  IMAD.WIDE R96, R6, 0x2, R158 ;  /* 0x0000000206607825 */ /* 0x000fc800078e029e */
[C---:B------:R-:W-:Y:S01]  /*2310*/  IMAD.WIDE R104, R6.reuse, 0x2, R30 ;  /* 0x0000000206687825 */ /* 0x040fe200078e021e */
[----:B------:R-:W-:Y:S01]  /*2320*/  FSEL R118, R83, -INF , P2 ;  /* 0xff80000053767808 */ /* 0x000fe20001000000 */
[----:B------:R1:W2:Y:S02]  /*2330*/  LDG.E.U16 R234, [R68.64] ;  /* 0x0000000644ea7981 */ /* 0x0002a4000c1e1500 */
[----:B------:R-:W-:Y:S02]  /*2340*/  IMAD.WIDE R86, R6, 0x2, R154 ;  /* 0x0000000206567825 */ /* 0x000fe400078e029a */
[----:B------:R3:W4:Y:S02]  /*2350*/  LDG.E.U16 R238, [R92.64] ;  /* 0x000000065cee7981 */ /* 0x000724000c1e1500 */
[----:B------:R-:W-:Y:S02]  /*2360*/  FMUL R90, R90, c[0x0][0x188] ;  /* 0x000062005a5a7a20 */ /* 0x000fe40000400000 */
[C---:B------:R-:W-:Y:S01]  /*2370*/  IMAD.WIDE R108, R6.reuse, 0x2, R56 ;  /* 0x00000002066c7825 */ /* 0x040fe200078e0238 */
[----:B------:R5:W2:Y:S03]  /*2380*/  LDG.E.U16 R236, [R86.64] ;  /* 0x0000000656ec7981 */ /* 0x000aa6000c1e1500 */
[----:B------:R-:W-:Y:S01]  /*2390*/  FMUL R73, R79, c[0x0][0x188] ;  /* 0x000062004f497a20 */ /* 0x000fe20000400000 */
[----:B------:R0:W4:Y:S01]  /*23a0*/  LDG.E.U16 R83, [R96.64] ;  /* 0x0000000660537981 */ /* 0x000122000c1e1500 */
[----:B------:R-:W-:-:S03]  /*23b0*/  IMAD.WIDE R112, R6, 0x2, R58 ;  /* 0x0000000206707825 */ /* 0x000fc600078e023a */
[----:B------:R0:W4:Y:S01]  /*23c0*/  LDG.E.U16 R79, [R88.64] ;  /* 0x00000006584f7981 */ /* 0x000122000c1e1500 */
[----:B------:R-:W-:Y:S01]  /*23d0*/  IMAD.WIDE R100, R6, 0x2, R142 ;  /* 0x0000000206647825 */ /* 0x000fe200078e028e */
[----:B------:R-:W-:Y:S02]  /*23e0*/  FSEL R228, R90, -INF , P5 ;  /* 0xff8000005ae47808 */ /* 0x000fe40002800000 */
[----:B------:R3:W4:Y:S01]  /*23f0*/  LDG.E.U16 R242, [R104.64] ;  /* 0x0000000668f27981 */ /* 0x000722000c1e1500 */
[----:B------:R-:W-:-:S03]  /*2400*/  IMAD.WIDE R116, R6, 0x2, R136 ;  /* 0x0000000206747825 */ /* 0x000fc600078e0288 */
[----:B------:R5:W4:Y:S01]  /*2410*/  LDG.E.U16 R244, [R108.64] ;  /* 0x000000066cf47981 */ /* 0x000b22000c1e1500 */
[----:B-1----:R-:W-:-:S03]  /*2420*/  IMAD.WIDE R68, R6, 0x2, R150 ;  /* 0x0000000206447825 */ /* 0x002fc600078e0296 */
[----:B------:R-:W4:Y:S01]  /*2430*/  LDG.E.U16 R85, [R112.64] ;  /* 0x0000000670557981 */ /* 0x000f22000c1e1500 */
[----:B0-----:R-:W-:-:S03]  /*2440*/  IMAD.WIDE R88, R6, 0x2, R138 ;  /* 0x0000000206587825 */ /* 0x001fc600078e028a */
[----:B------:R0:W4:Y:S01]  /*2450*/  LDG.E.U16 R240, [R100.64] ;  /* 0x0000000664f07981 */ /* 0x000122000c1e1500 */
[----:B---3--:R-:W-:-:S03]  /*2460*/  IMAD.WIDE R92, R6, 0x2, R140 ;  /* 0x00000002065c7825 */ /* 0x008fc600078e028c */
[----:B------:R-:W3:Y:S01]  /*2470*/  LDG.E.U16 R246, [R116.64] ;  /* 0x0000000674f67981 */ /* 0x000ee2000c1e1500 */
[----:B-----5:R-:W-:-:S04]  /*2480*/  IMAD.WIDE R86, R6, 0x2, R152 ;  /* 0x0000000206567825 */ /* 0x020fc800078e0298 */
[----:B------:R-:W-:Y:S01]  /*2490*/  FMUL R252, R91, c[0x0][0x188] ;  /* 0x000062005bfc7a20 */ /* 0x000fe20000400000 */
[----:B0-----:R0:W5:Y:S01]  /*24a0*/  LDG.E.U16 R101, [R88.64] ;  /* 0x0000000658657981 */ /* 0x001162000c1e1500 */
[C---:B------:R-:W-:Y:S01]  /*24b0*/  IMAD.WIDE R96, R6.reuse, 0x2, R144 ;  /* 0x0000000206607825 */ /* 0x040fe200078e0290 */
[----:B------:R-:W-:Y:S02]  /*24c0*/  FMNMX R119, R119, R250, !PT ;  /* 0x000000fa77777209 */ /* 0x000fe40007800000 */
[----:B------:R-:W5:Y:S01]  /*24d0*/  LDG.E.U16 R248, [R92.64] ;  /* 0x000000065cf87981 */ /* 0x000f62000c1e1500 */
[----:B------:R-:W-:-:S03]  /*24e0*/  IMAD.WIDE R90, R6, 0x2, R146 ;  /* 0x00000002065a7825 */ /* 0x000fc600078e0292 */
[----:B------:R1:W5:Y:S04]  /*24f0*/  LDG.E.U16 R69, [R68.64] ;  /* 0x0000000644457981 */ /* 0x000368000c1e1500 */
[----:B------:R0:W5:Y:S04]  /*2500*/  LDG.E.U16 R121, [R96.64] ;  /* 0x0000000660797981 */ /* 0x000168000c1e1500 */
[----:B------:R0:W5:Y:S04]  /*2510*/  LDG.E.U16 R86, [R86.64] ;  /* 0x0000000656567981 */ /* 0x000168000c1e1500 */
[----:B------:R-:W5:Y:S01]  /*2520*/  LDG.E.U16 R250, [R90.64] ;  /* 0x000000065afa7981 */ /* 0x000f62000c1e1500 */
[----:B------:R-:W-:Y:S01]  /*2530*/  ISETP.GE.AND P6, PT, R27, R193, PT ;  /* 0x000000c11b00720c */ /* 0x000fe20003fc6270 */
[----:B------:R-:W-:Y:S01]  /*2540*/  FMUL R94, R94, c[0x0][0x188] ;  /* 0x000062005e5e7a20 */ /* 0x000fe20000400000 */
[----:B------:R-:W-:Y:S01]  /*2550*/  FSEL R73, R73, -INF , P3 ;  /* 0xff80000049497808 */ /* 0x000fe20001800000 */
[----:B------:R-:W-:Y:S01]  /*2560*/  FMUL R75, R75, c[0x0][0x188] ;  /* 0x000062004b4b7a20 */ /* 0x000fe20000400000 */
[----:B------:R-:W-:Y:S01]  /*2570*/  FSEL R252, R252, -INF , P6 ;  /* 0xff800000fcfc7808 */ /* 0x000fe20003000000 */
[----:B------:R-:W-:Y:S01]  /*2580*/  FMUL R99, R99, c[0x0][0x188] ;  /* 0x0000620063637a20 */ /* 0x000fe20000400000 */
[----:B------:R-:W-:-:S02]  /*2590*/  ISETP.GE.AND P6, PT, R27, R29, PT ;  /* 0x0000001d1b00720c */ /* 0x000fc40003fc6270 */
[----:B------:R-:W-:Y:S01]  /*25a0*/  ISETP.GE.AND P4, PT, R27, R181, PT ;  /* 0x000000b51b00720c */ /* 0x000fe20003f86270 */
[----:B------:R-:W-:Y:S01]  /*25b0*/  FMUL R95, R95, c[0x0][0x188] ;  /* 0x000062005f5f7a20 */ /* 0x000fe20000400000 */
[----:B------:R-:W-:Y:S01]  /*25c0*/  ISETP.GE.AND P3, PT, R27, R189, PT ;  /* 0x000000bd1b00720c */ /* 0x000fe20003f66270 */
[----:B------:R-:W-:Y:S01]  /*25d0*/  FMUL R111, R111, c[0x0][0x188] ;  /* 0x000062006f6f7a20 */ /* 0x000fe20000400000 */
[----:B------:R-:W-:Y:S02]  /*25e0*/  FMNMX R29, R119, R172, !PT ;  /* 0x000000ac771d7209 */ /* 0x000fe40007800000 */
[C---:B------:R-:W-:Y:S02]  /*25f0*/  ISETP.GE.AND P2, PT, R27.reuse, R187, PT ;  /* 0x000000bb1b00720c */ /* 0x040fe40003f46270 */
[----:B------:R-:W-:Y:S01]  /*2600*/  ISETP.GE.AND P1, PT, R27, R183, PT ;  /* 0x000000b71b00720c */ /* 0x000fe20003f26270 */
[--C-:B------:R-:W-:Y:S01]  /*2610*/  FADD R77, R77, -R29.reuse ;  /* 0x8000001d4d4d7221 */ /* 0x100fe20000000000 */
[----:B-1----:R-:W-:Y:S01]  /*2620*/  FSEL R68, R94, -INF , P3 ;  /* 0xff8000005e447808 */ /* 0x002fe20001800000 */
[----:B------:R-:W-:Y:S01]  /*2630*/  FMUL R102, R102, c[0x0][0x188] ;  /* 0x0000620066667a20 */ /* 0x000fe20000400000 */
[C---:B------:R-:W-:Y:S01]  /*2640*/  ISETP.GE.AND P3, PT, R27.reuse, R173, PT ;  /* 0x000000ad1b00720c */ /* 0x040fe20003f66270 */
[--C-:B------:R-:W-:Y:S01]  /*2650*/  FADD R76, R76, -R29.reuse ;  /* 0x8000001d4c4c7221 */ /* 0x100fe20000000000 */
[----:B------:R-:W-:Y:S01]  /*2660*/  ISETP.GE.AND P5, PT, R27, R185, PT ;  /* 0x000000b91b00720c */ /* 0x000fe20003fa6270 */
[----:B------:R-:W-:Y:S01]  /*2670*/  FMUL R77, R77, 1.4426950216293334961 ;  /* 0x3fb8aa3b4d4d7820 */ /* 0x000fe20000400000 */
[----:B------:R-:W-:Y:S01]  /*2680*/  FSEL R133, R75, -INF , P3 ;  /* 0xff8000004b857808 */ /* 0x000fe20001800000 */
[----:B0-----:R-:W-:Y:S01]  /*2690*/  FMUL R87, R76, 1.4426950216293334961 ;  /* 0x3fb8aa3b4c577820 */ /* 0x001fe20000400000 */
[----:B------:R-:W-:Y:S01]  /*26a0*/  FMNMX R75, R74, R73, !PT ;  /* 0x000000494a4b7209 */ /* 0x000fe20007800000 */
[----:B------:R-:W-:Y:S01]  /*26b0*/  FADD R76, R84, -R29 ;  /* 0x8000001d544c7221 */ /* 0x000fe20000000000 */
[----:B------:R-:W-:Y:S01]  /*26c0*/  BAR.SYNC.DEFER_BLOCKING 0x0 ;  /* 0x0000000000007b1d */ /* 0x000fe20000010000 */
[----:B------:R-:W-:-:S02]  /*26d0*/  FSEL R183, R99, -INF , P4 ;  /* 0xff80000063b77808 */ /* 0x000fc40002000000 */
[----:B------:R-:W-:-:S03]  /*26e0*/  ISETP.GE.AND P4, PT, R27, R175, PT ;  /* 0x000000af1b00720c */ /* 0x000fc60003f86270 */
[----:B------:R0:W-:Y:S01]  /*26f0*/  MUFU.EX2 R84, R77 ;  /* 0x0000004d00547308 */ /* 0x0001e20000000800 */
[----:B------:R-:W-:Y:S02]  /*2700*/  FSEL R173, R95, -INF , P2 ;  /* 0xff8000005fad7808 */ /* 0x000fe40001000000 */
[----:B------:R-:W-:Y:S02]  /*2710*/  ISETP.GE.AND P2, PT, R27, R176, PT ;  /* 0x000000b01b00720c */ /* 0x000fe40003f46270 */
[----:B0-----:R-:W-:Y:S02]  /*2720*/  FMNMX R77, R72, R75, !PT ;  /* 0x0000004b484d7209 */ /* 0x001fe40007800000 */
[----:B------:R-:W-:Y:S02]  /*2730*/  SHF.R.U32.HI R75, RZ, 0xd, R81 ;  /* 0x0000000dff4b7819 */ /* 0x000fe40000011651 */
[----:B------:R-:W-:Y:S02]  /*2740*/  FMNMX R77, R118, R77, !PT ;  /* 0x0000004d764d7209 */ /* 0x000fe40007800000 */
[----:B------:R-:W-:-:S02]  /*2750*/  FSEL R176, R111, -INF , P4 ;  /* 0xff8000006fb07808 */ /* 0x000fc40002000000 */
[----:B------:R-:W-:Y:S02]  /*2760*/  LOP3.LUT P4, RZ, R75, 0x1, RZ, 0xc0, !PT ;  /* 0x000000014bff7812 */ /* 0x000fe4000788c0ff */
[----:B------:R-:W-:-:S04]  /*2770*/  FMNMX R75, R222, R77, !PT ;  /* 0x0000004dde4b7209 */ /* 0x000fc80007800000 */
[----:B------:R-:W-:-:S04]  /*2780*/  FMNMX R75, R220, R75, !PT ;  /* 0x0000004bdc4b7209 */ /* 0x000fc80007800000 */
[----:B------:R-:W-:Y:S01]  /*2790*/  FMNMX R89, R228, R75, !PT ;  /* 0x0000004be4597209 */ /* 0x000fe20007800000 */
[----:B------:R-:W-:Y:S01]  /*27a0*/  FMUL R98, R98, c[0x0][0x188] ;  /* 0x0000620062627a20 */ /* 0x000fe20000400000 */
[----:B------:R-:W-:Y:S02]  /*27b0*/  FSEL R175, R102, -INF , P5 ;  /* 0xff80000066af7808 */ /* 0x000fe40002800000 */
[----:B------:R-:W-:Y:S02]  /*27c0*/  FMNMX R89, R252, R89, !PT ;  /* 0x00000059fc597209 */ /* 0x000fe40007800000 */
[----:B------:R-:W-:Y:S02]  /*27d0*/  ISETP.GE.AND P5, PT, R27, R82, PT ;  /* 0x000000521b00720c */ /* 0x000fe40003fa6270 */
[----:B------:R-:W-:Y:S02]  /*27e0*/  FMNMX R82, R68, R89, !PT ;  /* 0x0000005944527209 */ /* 0x000fe40007800000 */
[----:B------:R-:W-:-:S02]  /*27f0*/  FSEL R181, R98, -INF , P1 ;  /* 0xff80000062b57808 */ /* 0x000fc40000800000 */
[----:B------:R-:W-:Y:S01]  /*2800*/  FMNMX R88, R173, R82, !PT ;  /* 0x00000052ad587209 */ /* 0x000fe20007800000 */
[----:B------:R-:W-:-:S03]  /*2810*/  FMUL R103, R103, c[0x0][0x188] ;  /* 0x0000620067677a20 */ /* 0x000fc60000400000 */
[----:B------:R-:W-:-:S04]  /*2820*/  FMNMX R88, R181, R88, !PT ;  /* 0x00000058b5587209 */ /* 0x000fc80007800000 */
[----:B------:R-:W-:Y:S02]  /*2830*/  FMNMX R88, R183, R88, !PT ;  /* 0x00000058b7587209 */ /* 0x000fe40007800000 */
[----:B------:R-:W-:Y:S02]  /*2840*/  FSEL R129, R103, -INF , P6 ;  /* 0xff80000067817808 */ /* 0x000fe40003000000 */
[----:B------:R-:W-:Y:S01]  /*2850*/  FMNMX R88, R175, R88, !PT ;  /* 0x00000058af587209 */ /* 0x000fe20007800000 */
[----:B------:R-:W-:Y:S01]  /*2860*/  FMUL R106, R106, c[0x0][0x188] ;  /* 0x000062006a6a7a20 */ /* 0x000fe20000400000 */
[----:B------:R-:W-:Y:S02]  /*2870*/  ISETP.GE.AND P1, PT, R27, R78, PT ;  /* 0x0000004e1b00720c */ /* 0x000fe40003f26270 */
[----:B------:R-:W-:Y:S01]  /*2880*/  FMNMX R88, R129, R88, !PT ;  /* 0x0000005881587209 */ /* 0x000fe20007800000 */
[----:B------:R-:W-:Y:S01]  /*2890*/  FMUL R104, R107, c[0x0][0x188] ;  /* 0x000062006b687a20 */ /* 0x000fe20000400000 */
[----:B------:R-:W-:Y:S01]  /*28a0*/  FSEL R108, R106, -INF , P1 ;  /* 0xff8000006a6c7808 */ /* 0x000fe20000800000 */
[----:B------:R-:W-:-:S02]  /*28b0*/  FADD R184, R184, -R29 ;  /* 0x8000001db8b87221 */ /* 0x000fc40000000000 */
[--C-:B------:R-:W-:Y:S01]  /*28c0*/  FADD R186, R186, -R29.reuse ;  /* 0x8000001dbaba7221 */ /* 0x100fe20000000000 */
[----:B------:R-:W-:Y:S01]  /*28d0*/  ISETP.GE.AND P1, PT, R27, R178, PT ;  /* 0x000000b21b00720c */ /* 0x000fe20003f26270 */
[--C-:B------:R-:W-:Y:S01]  /*28e0*/  FADD R190, R190, -R29.reuse ;  /* 0x8000001dbebe7221 */ /* 0x100fe20000000000 */
[----:B------:R-:W-:Y:S01]  /*28f0*/  FMNMX R88, R171, R88, !PT ;  /* 0x00000058ab587209 */ /* 0x000fe20007800000 */
[----:B------:R-:W-:Y:S01]  /*2900*/  FMUL R114, R114, c[0x0][0x188] ;  /* 0x0000620072727a20 */ /* 0x000fe20000400000 */
[----:B------:R-:W-:Y:S01]  /*2910*/  FSEL R104, R104, -INF , P2 ;  /* 0xff80000068687808 */ /* 0x000fe20001000000 */
[----:B------:R-:W-:Y:S02]  /*2920*/  FMUL R184, R184, 1.4426950216293334961 ;  /* 0x3fb8aa3bb8b87820 */ /* 0x000fe40000400000 */
[----:B------:R-:W-:Y:S01]  /*2930*/  FMUL R119, R186, 1.4426950216293334961 ;  /* 0x3fb8aa3bba777820 */ /* 0x000fe20000400000 */
[----:B------:R-:W-:Y:S01]  /*2940*/  ISETP.GE.AND P2, PT, R27, R177, PT ;  /* 0x000000b11b00720c */ /* 0x000fe20003f46270 */
[----:B------:R-:W-:Y:S01]  /*2950*/  FADD R188, R188, -R29 ;  /* 0x8000001dbcbc7221 */ /* 0x000fe20000000000 */
[----:B------:R-:W-:Y:S01]  /*2960*/  FMNMX R89, R133, R88, !PT ;  /* 0x0000005885597209 */ /* 0x000fe20007800000 */
[----:B------:R-:W-:Y:S01]  /*2970*/  FMUL R186, R190, 1.4426950216293334961 ;  /* 0x3fb8aa3bbeba7820 */ /* 0x000fe20000400000 */
[----:B------:R-:W-:Y:S01]  /*2980*/  FSEL R190, R114, -INF , P1 ;  /* 0xff80000072be7808 */ /* 0x000fe20000800000 */
[----:B------:R-:W-:Y:S01]  /*2990*/  FMUL R115, R115, c[0x0][0x188] ;  /* 0x0000620073737a20 */ /* 0x000fe20000400000 */
[----:B------:R0:W-:Y:S01]  /*29a0*/  MUFU.EX2 R77, R184 ;  /* 0x000000b8004d7308 */ /* 0x0001e20000000800 */
[----:B------:R-:W-:Y:S01]  /*29b0*/  FMUL R76, R76, 1.4426950216293334961 ;  /* 0x3fb8aa3b4c4c7820 */ /* 0x000fe20000400000 */
[----:B------:R-:W-:Y:S01]  /*29c0*/  ISETP.GE.AND P3, PT, R27, R179, PT ;  /* 0x000000b31b00720c */ /* 0x000fe20003f66270 */
[----:B------:R-:W-:Y:S01]  /*29d0*/  FMUL R82, R122, c[0x0][0x188] ;  /* 0x000062007a527a20 */ /* 0x000fe20000400000 */
[----:B------:R-:W-:Y:S01]  /*29e0*/  FMNMX R89, R190, R89, !PT ;  /* 0x00000059be597209 */ /* 0x000fe20007800000 */
[----:B0-----:R-:W-:Y:S01]  /*29f0*/  FMUL R184, R188, 1.4426950216293334961 ;  /* 0x3fb8aa3bbcb87820 */ /* 0x001fe20000400000 */
[----:B------:R-:W-:-:S02]  /*2a00*/  FSEL R188, R115, -INF , P2 ;  /* 0xff80000073bc7808 */ /* 0x000fc40001000000 */
[----:B------:R0:W-:Y:S01]  /*2a10*/  MUFU.EX2 R125, R76 ;  /* 0x0000004c007d7308 */ /* 0x0001e20000000800 */
[----:B------:R-:W-:Y:S02]  /*2a20*/  ISETP.GE.AND P6, PT, R27, R180, PT ;  /* 0x000000b41b00720c */ /* 0x000fe40003fc6270 */
[----:B------:R-:W-:Y:S02]  /*2a30*/  FSEL R82, R82, -INF , P3 ;  /* 0xff80000052527808 */ /* 0x000fe40001800000 */
[----:B------:R-:W-:Y:S01]  /*2a40*/  FMNMX R89, R188, R89, !PT ;  /* 0x00000059bc597209 */ /* 0x000fe20007800000 */
[--C-:B------:R-:W-:Y:S02]  /*2a50*/  FADD R80, R80, -R29.reuse ;  /* 0x8000001d50507221 */ /* 0x100fe40000000000 */
[----:B0-----:R-:W-:Y:S01]  /*2a60*/  FMUL R76, R123, c[0x0][0x188] ;  /* 0x000062007b4c7a20 */ /* 0x001fe20000400000 */
[----:B------:R-:W-:Y:S01]  /*2a70*/  FMNMX R89, R82, R89, !PT ;  /* 0x0000005952597209 */ /* 0x000fe20007800000 */
[----:B------:R-:W-:-:S02]  /*2a80*/  FADD R182, R182, -R29 ;  /* 0x8000001db6b67221 */ /* 0x000fc40000000000 */
[----:B------:R-:W-:Y:S01]  /*2a90*/  FMUL R110, R110, c[0x0][0x188] ;  /* 0x000062006e6e7a20 */ /* 0x000fe20000400000 */
[----:B------:R-:W-:Y:S01]  /*2aa0*/  FSEL R76, R76, -INF , P6 ;  /* 0xff8000004c4c7808 */ /* 0x000fe20003000000 */
[----:B------:R-:W-:Y:S02]  /*2ab0*/  FMUL R78, R80, 1.4426950216293334961 ;  /* 0x3fb8aa3b504e7820 */ /* 0x000fe40000400000 */
[----:B------:R-:W-:Y:S01]  /*2ac0*/  FMUL R80, R182, 1.4426950216293334961 ;  /* 0x3fb8aa3bb6507820 */ /* 0x000fe20000400000 */
[----:B------:R-:W-:Y:S02]  /*2ad0*/  FSEL R182, R110, -INF , P5 ;  /* 0xff8000006eb67808 */ /* 0x000fe40002800000 */
[----:B------:R-:W-:-:S04]  /*2ae0*/  FMNMX R89, R76, R89, !PT ;  /* 0x000000594c597209 */ /* 0x000fc80007800000 */
[----:B------:R-:W-:Y:S01]  /*2af0*/  FMNMX R89, R182, R89, !PT ;  /* 0x00000059b6597209 */ /* 0x000fe20007800000 */
[----:B------:R-:W-:Y:S01]  /*2b00*/  FMUL R126, R126, c[0x0][0x188] ;  /* 0x000062007e7e7a20 */ /* 0x000fe20000400000 */
[--C-:B------:R-:W-:Y:S02]  /*2b10*/  SHF.R.U32.HI R75, RZ, 0xc, R81.reuse ;  /* 0x0000000cff4b7819 */ /* 0x100fe40000011651 */
[----:B------:R-:W-:Y:S02]  /*2b20*/  FMNMX R89, R176, R89, !PT ;  /* 0x00000059b0597209 */ /* 0x000fe40007800000 */
[----:B------:R-:W-:Y:S02]  /*2b30*/  LOP3.LUT P5, RZ, R75, 0x1, RZ, 0xc0, !PT ;  /* 0x000000014bff7812 */ /* 0x000fe400078ac0ff */
[----:B------:R-:W-:Y:S02]  /*2b40*/  FMNMX R89, R108, R89, !PT ;  /* 0x000000596c597209 */ /* 0x000fe40007800000 */
[----:B------:R-:W-:-:S02]  /*2b50*/  SHF.R.U32.HI R75, RZ, 0x9, R81 ;  /* 0x00000009ff4b7819 */ /* 0x000fc40000011651 */
[----:B------:R-:W-:Y:S01]  /*2b60*/  FSEL R178, R126, -INF , !P4 ;  /* 0xff8000007eb27808 */ /* 0x000fe20006000000 */
[----:B------:R-:W-:Y:S01]  /*2b70*/  FMUL R126, R127, c[0x0][0x188] ;  /* 0x000062007f7e7a20 */ /* 0x000fe20000400000 */
[----:B------:R-:W-:Y:S02]  /*2b80*/  FMNMX R89, R104, R89, !PT ;  /* 0x0000005968597209 */ /* 0x000fe40007800000 */
[----:B------:R-:W-:Y:S01]  /*2b90*/  LOP3.LUT P6, RZ, R75, 0x1, RZ, 0xc0, !PT ;  /* 0x000000014bff7812 */ /* 0x000fe200078cc0ff */
[----:B------:R-:W-:Y:S01]  /*2ba0*/  FMUL R114, R130, c[0x0][0x188] ;  /* 0x0000620082727a20 */ /* 0x000fe20000400000 */
[----:B------:R-:W-:Y:S02]  /*2bb0*/  SHF.R.U32.HI R75, RZ, 0x8, R81 ;  /* 0x00000008ff4b7819 */ /* 0x000fe40000011651 */
[----:B------:R-:W-:Y:S02]  /*2bc0*/  FSEL R126, R126, -INF , !P5 ;  /* 0xff8000007e7e7808 */ /* 0x000fe40006800000 */
[----:B------:R-:W-:Y:S01]  /*2bd0*/  FMNMX R89, R178, R89, !PT ;  /* 0x00000059b2597209 */ /* 0x000fe20007800000 */
[----:B------:R-:W-:Y:S01]  /*2be0*/  FMUL R110, R131, c[0x0][0x188] ;  /* 0x00006200836e7a20 */ /* 0x000fe20000400000 */
[----:B------:R-:W-:-:S02]  /*2bf0*/  LOP3.LUT P3, RZ, R75, 0x1, RZ, 0xc0, !PT ;  /* 0x000000014bff7812 */ /* 0x000fc4000786c0ff */
[--C-:B------:R-:W-:Y:S02]  /*2c00*/  SHF.R.U32.HI R75, RZ, 0x5, R81.reuse ;  /* 0x00000005ff4b7819 */ /* 0x100fe40000011651 */
[----:B------:R-:W-:Y:S02]  /*2c10*/  FSEL R114, R114, -INF , !P6 ;  /* 0xff80000072727808 */ /* 0x000fe40007000000 */
[----:B------:R-:W-:Y:S01]  /*2c20*/  FMNMX R89, R126, R89, !PT ;  /* 0x000000597e597209 */ /* 0x000fe20007800000 */
[----:B------:R-:W-:Y:S01]  /*2c30*/  FMUL R100, R134, c[0x0][0x188] ;  /* 0x0000620086647a20 */ /* 0x000fe20000400000 */
[----:B------:R-:W-:Y:S02]  /*2c40*/  LOP3.LUT P2, RZ, R75, 0x1, RZ, 0xc0, !PT ;  /* 0x000000014bff7812 */ /* 0x000fe4000784c0ff */
[----:B------:R-:W-:Y:S02]  /*2c50*/  SHF.R.U32.HI R75, RZ, 0x4, R81 ;  /* 0x00000004ff4b7819 */ /* 0x000fe40000011651 */
[----:B------:R-:W-:-:S02]  /*2c60*/  FSEL R110, R110, -INF , !P3 ;  /* 0xff8000006e6e7808 */ /* 0x000fc40005800000 */
[----:B------:R-:W-:Y:S01]  /*2c70*/  FMNMX R89, R114, R89, !PT ;  /* 0x0000005972597209 */ /* 0x000fe20007800000 */
[----:B------:R-:W-:Y:S01]  /*2c80*/  FMUL R102, R135, c[0x0][0x188] ;  /* 0x0000620087667a20 */ /* 0x000fe20000400000 */
[----:B------:R-:W-:Y:S02]  /*2c90*/  LOP3.LUT P1, RZ, R75, 0x1, RZ, 0xc0, !PT ;  /* 0x000000014bff7812 */ /* 0x000fe4000782c0ff */
[----:B------:R-:W-:Y:S02]  /*2ca0*/  SHF.R.U32.HI R81, RZ, 0x1, R81 ;  /* 0x00000001ff517819 */ /* 0x000fe40000011651 */
[----:B------:R-:W-:Y:S02]  /*2cb0*/  FSEL R100, R100, -INF , !P2 ;  /* 0xff80000064647808 */ /* 0x000fe40005000000 */
[----:B------:R-:W-:Y:S01]  /*2cc0*/  FMNMX R89, R110, R89, !PT ;  /* 0x000000596e597209 */ /* 0x000fe20007800000 */
[----:B------:R-:W-:Y:S01]  /*2cd0*/  FMUL R70, R70, c[0x0][0x188] ;  /* 0x0000620046467a20 */ /* 0x000fe20000400000 */
[----:B------:R-:W-:-:S02]  /*2ce0*/  LOP3.LUT P4, RZ, R81, 0x1, RZ, 0xc0, !PT ;  /* 0x0000000151ff7812 */ /* 0x000fc4000788c0ff */
[----:B------:R-:W-:Y:S02]  /*2cf0*/  FSEL R102, R102, -INF , !P1 ;  /* 0xff80000066667808 */ /* 0x000fe40004800000 */
[----:B------:R-:W-:Y:S01]  /*2d00*/  FMNMX R89, R100, R89, !PT ;  /* 0x0000005964597209 */ /* 0x000fe20007800000 */
[----:B------:R-:W-:Y:S01]  /*2d10*/  FMUL R71, R71, c[0x0][0x188] ;  /* 0x0000620047477a20 */ /* 0x000fe20000400000 */
[----:B------:R-:W-:Y:S02]  /*2d20*/  FSEL R98, R70, -INF , !P4 ;  /* 0xff80000046627808 */ /* 0x000fe40006000000 */
[----:B------:R-:W-:Y:S02]  /*2d30*/  FMNMX R89, R102, R89, !PT ;  /* 0x0000005966597209 */ /* 0x000fe40007800000 */
[----:B------:R-:W-:Y:S02]  /*2d40*/  FSEL R96, R71, -INF , P0 ;  /* 0xff80000047607808 */ /* 0x000fe40000000000 */
[----:B------:R-:W-:-:S04]  /*2d50*/  FMNMX R89, R98, R89, !PT ;  /* 0x0000005962597209 */ /* 0x000fc80007800000 */
[----:B------:R-:W-:-:S05]  /*2d60*/  FMNMX R89, R96, R89, !PT ;  /* 0x0000005960597209 */ /* 0x000fca0007800000 */
[----:B------:R-:W0:Y:S02]  /*2d70*/  SHFL.BFLY PT, R70, R89, 0x2, 0x1f ;  /* 0x0c401f0059467f89 */ /* 0x000e2400000e0000 */
[----:B0-----:R-:W-:-:S05]  /*2d80*/  FMNMX R70, R89, R70, !PT ;  /* 0x0000004659467209 */ /* 0x001fca0007800000 */
[----:B------:R-:W0:Y:S04]  /*2d90*/  SHFL.BFLY PT, R71, R70, 0x1, 0x1f ;  /* 0x0c201f0046477f89 */ /* 0x000e2800000e0000 */
[----:B--2---:R-:W-:Y:S04]  /*2da0*/  STS.U16 [R17], R234 ;  /* 0x000000ea11007388 */ /* 0x004fe80000000400 */
[----:B----4-:R-:W-:Y:S04]  /*2db0*/  STS.U16 [R17+0x800], R242 ;  /* 0x000800f211007388 */ /* 0x010fe80000000400 */
[----:B------:R-:W-:Y:S04]  /*2dc0*/  STS.U16 [R19+0x100], R236 ;  /* 0x000100ec13007388 */ /* 0x000fe80000000400 */
[----:B------:R-:W-:Y:S04]  /*2dd0*/  STS.U16 [R19+0x900], R244 ;  /* 0x000900f413007388 */ /* 0x000fe80000000400 */
[----:B------:R-:W-:Y:S04]  /*2de0*/  STS.U16 [R20+0x200], R79 ;  /* 0x0002004f14007388 */ /* 0x000fe80000000400 */
[----:B------:R-:W-:Y:S04]  /*2df0*/  STS.U16 [R20+0xa00], R85 ;  /* 0x000a005514007388 */ /* 0x000fe80000000400 */
[----:B------:R-:W-:Y:S04]  /*2e00*/  STS.U16 [R21+0x300], R238 ;  /* 0x000300ee15007388 */ /* 0x000fe80000000400 */
[----:B---3--:R-:W-:Y:S04]  /*2e10*/  STS.U16 [R21+0xb00], R246 ;  /* 0x000b00f615007388 */ /* 0x008fe80000000400 */
[----:B------:R-:W-:Y:S04]  /*2e20*/  STS.U16 [R22+0x400], R83 ;  /* 0x0004005316007388 */ /* 0x000fe80000000400 */
[----:B-----5:R1:W-:Y:S04]  /*2e30*/  STS.U16 [R22+0xc00], R101 ;  /* 0x000c006516007388 */ /* 0x0203e80000000400 */
[----:B------:R-:W-:Y:S04]  /*2e40*/  STS.U16 [R23+0x500], R240 ;  /* 0x000500f017007388 */ /* 0x000fe80000000400 */
[----:B------:R-:W-:Y:S04]  /*2e50*/  STS.U16 [R23+0xd00], R248 ;  /* 0x000d00f817007388 */ /* 0x000fe80000000400 */
[----:B------:R-:W-:Y:S04]  /*2e60*/  STS.U16 [R24+0x600], R69 ;  /* 0x0006004518007388 */ /* 0x000fe80000000400 */
[----:B------:R-:W-:Y:S04]  /*2e70*/  STS.U16 [R24+0xe00], R121 ;  /* 0x000e007918007388 */ /* 0x000fe80000000400 */
[----:B------:R2:W-:Y:S04]  /*2e80*/  STS.U16 [R25+0x700], R86 ;  /* 0x0007005619007388 */ /* 0x0005e80000000400 */
[----:B------:R-:W-:Y:S01]  /*2e90*/  STS.U16 [R25+0xf00], R250 ;  /* 0x000f00fa19007388 */ /* 0x000fe20000000400 */
[----:B0-----:R-:W-:-:S04]  /*2ea0*/  FMNMX R71, R70, R71, !PT ;  /* 0x0000004746477209 */ /* 0x001fc80007800000 */
[----:B------:R-:W-:Y:S01]  /*2eb0*/  FMNMX R89, R71, R170, !PT ;  /* 0x000000aa47597209 */ /* 0x000fe20007800000 */
[--C-:B------:R-:W-:Y:S02]  /*2ec0*/  FADD R75, R174, -R29.reuse ;  /* 0x8000001dae4b7221 */ /* 0x100fe40000000000 */
[----:B------:R-:W-:Y:S02]  /*2ed0*/  FADD R120, R120, -R29 ;  /* 0x8000001d78787221 */ /* 0x000fe40000000000 */
[--C-:B------:R-:W-:Y:S02]  /*2ee0*/  FADD R68, R68, -R89.reuse ;  /* 0x8000005944447221 */ /* 0x100fe40000000000 */
[--C-:B------:R-:W-:Y:S02]  /*2ef0*/  FADD R74, R74, -R89.reuse ;  /* 0x800000594a4a7221 */ /* 0x100fe40000000000 */
[--C-:B------:R-:W-:Y:S02]  /*2f00*/  FADD R73, R73, -R89.reuse ;  /* 0x8000005949497221 */ /* 0x100fe40000000000 */
[----:B------:R-:W-:-:S02]  /*2f10*/  FADD R72, R72, -R89 ;  /* 0x8000005948487221 */ /* 0x000fc40000000000 */
[----:B------:R-:W-:Y:S02]  /*2f20*/  FADD R192, R192, -R29 ;  /* 0x8000001dc0c07221 */ /* 0x000fe40000000000 */
[----:B------:R-:W-:Y:S02]  /*2f30*/  FMUL R68, R68, 1.4426950216293334961 ;  /* 0x3fb8aa3b44447820 */ /* 0x000fe40000400000 */
[----:B------:R-:W-:Y:S02]  /*2f40*/  FMUL R75, R75, 1.4426950216293334961 ;  /* 0x3fb8aa3b4b4b7820 */ /* 0x000fe40000400000 */
[----:B------:R-:W-:Y:S02]  /*2f50*/  FADD R70, -R29, R172 ;  /* 0x000000ac1d467221 */ /* 0x000fe40000000100 */
[----:B------:R-:W-:Y:S02]  /*2f60*/  FMUL R74, R74, 1.4426950216293334961 ;  /* 0x3fb8aa3b4a4a7820 */ /* 0x000fe40000400000 */
[----:B------:R-:W-:-:S02]  /*2f70*/  FMUL R73, R73, 1.4426950216293334961 ;  /* 0x3fb8aa3b49497820 */ /* 0x000fc40000400000 */
[----:B------:R-:W-:Y:S02]  /*2f80*/  FMUL R72, R72, 1.4426950216293334961 ;  /* 0x3fb8aa3b48487820 */ /* 0x000fe40000400000 */
[----:B------:R-:W-:Y:S02]  /*2f90*/  FMUL R116, R120, 1.4426950216293334961 ;  /* 0x3fb8aa3b78747820 */ /* 0x000fe40000400000 */
[----:B------:R0:W-:Y:S01]  /*2fa0*/  MUFU.EX2 R120, R68 ;  /* 0x0000004400787308 */ /* 0x0001e20000000800 */
[----:B------:R-:W-:Y:S02]  /*2fb0*/  FMUL R117, R192, 1.4426950216293334961 ;  /* 0x3fb8aa3bc0757820 */ /* 0x000fe40000400000 */
[----:B------:R-:W-:-:S05]  /*2fc0*/  FMUL R70, R70, 1.4426950216293334961 ;  /* 0x3fb8aa3b46467820 */ /* 0x000fca0000400000 */
[----:B------:R-:W-:Y:S01]  /*2fd0*/  MUFU.EX2 R111, R75 ;  /* 0x0000004b006f7308 */ /* 0x000fe20000000800 */
[----:B0-----:R-:W-:-:S07]  /*2fe0*/  FADD R68, -R89, R170 ;  /* 0x000000aa59447221 */ /* 0x001fce0000000100 */
[----:B------:R-:W-:Y:S01]  /*2ff0*/  MUFU.EX2 R177, R74 ;  /* 0x0000004a00b17308 */ /* 0x000fe20000000800 */
[----:B-1----:R-:W-:-:S07]  /*3000*/  FMUL R101, R68, 1.4426950216293334961 ;  /* 0x3fb8aa3b44657820 */ /* 0x002fce0000400000 */
[----:B------:R-:W-:Y:S08]  /*3010*/  MUFU.EX2 R192, R73 ;  /* 0x0000004900c07308 */ /* 0x000ff00000000800 */
[----:B------:R0:W-:Y:S01]  /*3020*/  MUFU.EX2 R135, R72 ;  /* 0x0000004800877308 */ /* 0x0001e20000000800 */
[----:B------:R-:W-:Y:S01]  /*3030*/  BAR.SYNC.DEFER_BLOCKING 0x0 ;  /* 0x0000000000007b1d */ /* 0x000fe20000010000 */
[----:B------:R-:W-:-:S06]  /*3040*/  FADD R118, R118, -R89 ;  /* 0x8000005976767221 */ /* 0x000fcc0000000000 */
[----:B------:R1:W-:Y:S01]  /*3050*/  MUFU.EX2 R91, R70 ;  /* 0x00000046005b7308 */ /* 0x0003e20000000800 */
[----:B------:R-:W-:Y:S01]  /*3060*/  FMUL R118, R118, 1.4426950216293334961 ;  /* 0x3fb8aa3b76767820 */ /* 0x000fe20000400000 */
[----:B0-----:R-:W0:Y:S04]  /*3070*/  LDSM.16.M88.4 R72, [R18] ;  /* 0x000000001248783b */ /* 0x001e280000000200 */
[----:B-1----:R-:W1:Y:S02]  /*3080*/  LDSM.16.M88.4 R68, [R18+0x800] ;  /* 0x000800001244783b */ /* 0x002e640000000200 */
[----:B------:R-:W3:Y:S01]  /*3090*/  MUFU.EX2 R87, R87 ;  /* 0x0000005700577308 */ /* 0x000ee20000000800 */
[----:B------:R-:W-:-:S07]  /*30a0*/  FADD R222, R222, -R89 ;  /* 0x80000059dede7221 */ /* 0x000fce0000000000 */
[----:B------:R-:W2:Y:S01]  /*30b0*/  MUFU.EX2 R78, R78 ;  /* 0x0000004e004e7308 */ /* 0x000ea20000000800 */
[----:B------:R-:W-:-:S07]  /*30c0*/  FADD R124, R124, -R29 ;  /* 0x8000001d7c7c7221 */ /* 0x000fce0000000000 */
[----:B------:R-:W4:Y:S01]  /*30d0*/  MUFU.EX2 R172, R118 ;  /* 0x0000007600ac7308 */ /* 0x000f220000000800 */
[----:B------:R-:W-:-:S07]  /*30e0*/  FMUL R81, R222, 1.4426950216293334961 ;  /* 0x3fb8aa3bde517820 */ /* 0x000fce0000400000 */
[----:B------:R-:W5:Y:S01]  /*30f0*/  MUFU.EX2 R101, R101 ;  /* 0x0000006500657308 */ /* 0x000f620000000800 */
[--C-:B------:R-:W-:Y:S02]  /*3100*/  FADD R220, R220, -R89.reuse ;  /* 0x80000059dcdc7221 */ /* 0x100fe40000000000 */
[----:B------:R-:W-:Y:S02]  /*3110*/  FMUL R95, R124, 1.4426950216293334961 ;  /* 0x3fb8aa3b7c5f7820 */ /* 0x000fe40000400000 */
[----:B------:R-:W-:Y:S02]  /*3120*/  FMUL R124, R220, 1.4426950216293334961 ;  /* 0x3fb8aa3bdc7c7820 */ /* 0x000fe40000400000 */
[--C-:B------:R-:W-:Y:S01]  /*3130*/  FADD R228, R228, -R89.reuse ;  /* 0x80000059e4e47221 */ /* 0x100fe20000000000 */
[----:B------:R-:W0:Y:S01]  /*3140*/  MUFU.EX2 R81, R81 ;  /* 0x0000005100517308 */ /* 0x000e220000000800 */
[----:B---3--:R-:W-:Y:S01]  /*3150*/  FADD R170, R87, R84 ;  /* 0x0000005457aa7221 */ /* 0x008fe20000000000 */
[----:B------:R-:W-:Y:S01]  /*3160*/  F2FP.PACK_AB R84, R84, R87 ;  /* 0x000000575454723e */ /* 0x000fe200000000ff */
[----:B------:R-:W-:Y:S01]  /*3170*/  FADD R252, R252, -R89 ;  /* 0x80000059fcfc7221 */ /* 0x000fe20000000000 */
[----:B--2---:R-:W-:Y:S01]  /*3180*/  F2FP.PACK_AB R86, R78, R125 ;  /* 0x0000007d4e56723e */ /* 0x004fe200000000ff */
[----:B------:R-:W-:Y:S01]  /*3190*/  FMUL R64, R91, R64 ;  /* 0x000000405b407220 */ /* 0x000fe20000400000 */
[----:B------:R-:W-:-:S02]  /*31a0*/  F2FP.PACK_AB R85, R192, R177 ;  /* 0x000000b1c055723e */ /* 0x000fc400000000ff */
[----:B------:R-:W2:Y:S01]  /*31b0*/  MUFU.EX2 R80, R80 ;  /* 0x0000005000507308 */ /* 0x000ea20000000800 */
[----:B------:R-:W-:Y:S01]  /*31c0*/  FMUL R65, R91, R65 ;  /* 0x000000415b417220 */ /* 0x000fe20000400000 */
[----:B----4-:R-:W-:Y:S01]  /*31d0*/  F2FP.PACK_AB R87, R172, R135 ;  /* 0x00000087ac57723e */ /* 0x010fe200000000ff */
[C---:B-----5:R-:W-:Y:S02]  /*31e0*/  FMUL R66, R101.reuse, R66 ;  /* 0x0000004265427220 */ /* 0x060fe40000400000 */
[----:B------:R-:W-:Y:S02]  /*31f0*/  FMUL R67, R101, R67 ;  /* 0x0000004365437220 */ /* 0x000fe40000400000 */
[----:B------:R-:W-:Y:S01]  /*3200*/  FADD R192, R177, R192 ;  /* 0x000000c0b1c07221 */ /* 0x000fe20000000000 */
[----:B------:R-:W3:Y:S01]  /*3210*/  MUFU.EX2 R124, R124 ;  /* 0x0000007c007c7308 */ /* 0x000ee20000000800 */
[----:B------:R-:W-:Y:S02]  /*3220*/  FMUL R123, R228, 1.4426950216293334961 ;  /* 0x3fb8aa3be47b7820 */ /* 0x000fe40000400000 */
[----:B------:R-:W-:-:S02]  /*3230*/  FMUL R252, R252, 1.4426950216293334961 ;  /* 0x3fb8aa3bfcfc7820 */ /* 0x000fc40000400000 */
[C---:B------:R-:W-:Y:S02]  /*3240*/  FMUL R60, R91.reuse, R60 ;  /* 0x0000003c5b3c7220 */ /* 0x040fe40000400000 */
[----:B------:R-:W-:Y:S02]  /*3250*/  FMUL R61, R91, R61 ;  /* 0x0000003d5b3d7220 */ /* 0x000fe40000400000 */
[C---:B------:R-:W-:Y:S02]  /*3260*/  FMUL R62, R101.reuse, R62 ;  /* 0x0000003e653e7220 */ /* 0x040fe40000400000 */
[----:B------:R-:W-:Y:S02]  /*3270*/  FMUL R63, R101, R63 ;  /* 0x0000003f653f7220 */ /* 0x000fe40000400000 */
[----:B------:R-:W-:Y:S01]  /*3280*/  FADD R135, R135, R192 ;  /* 0x000000c087877221 */ /* 0x000fe20000000000 */
[----:B0-----:R-:W-:Y:S01]  /*3290*/  HMMA.16816.F32 R64, R84, R72, R64 ;  /* 0x000000485440723c */ /* 0x001fe20000001840 */
[----:B------:R-:W-:Y:S01]  /*32a0*/  FADD R79, R125, R170 ;  /* 0x000000aa7d4f7221 */ /* 0x000fe20000000000 */
[----:B------:R-:W-:Y:S01]  /*32b0*/  MUFU.EX2 R119, R119 ;  /* 0x0000007700777308 */ /* 0x000fe20000000800 */
[----:B------:R-:W-:-:S02]  /*32c0*/  FADD R172, R172, R135 ;  /* 0x00000087acac7221 */ /* 0x000fc40000000000 */
[----:B------:R-:W-:-:S05]  /*32d0*/  FADD R79, R78, R79 ;  /* 0x0000004f4e4f7221 */ /* 0x000fca0000000000 */
[----:B------:R-:W-:Y:S01]  /*32e0*/  MUFU.EX2 R184, R184 ;  /* 0x000000b800b87308 */ /* 0x000fe20000000800 */
[----:B-1----:R-:W-:Y:S01]  /*32f0*/  HMMA.16816.F32 R84, R84, R68, R60 ;  /* 0x000000445454723c */ /* 0x002fe2000000183c */
[----:B------:R-:W-:Y:S01]  /*3300*/  FADD R76, R76, -R89 ;  /* 0x800000594c4c7221 */ /* 0x000fe20000000000 */
[----:B------:R-:W0:Y:S05]  /*3310*/  LDSM.16.M88.4 R60, [R26] ;  /* 0x000000001a3c783b */ /* 0x000e2a0000000200 */
[----:B------:R-:W-:Y:S01]  /*3320*/  MUFU.EX2 R123, R123 ;  /* 0x0000007b007b7308 */ /* 0x000fe20000000800 */
[----:B------:R-:W-:-:S07]  /*3330*/  FADD R69, R81, R172 ;  /* 0x000000ac51457221 */ /* 0x000fce0000000000 */
[----:B------:R-:W1:Y:S01]  /*3340*/  MUFU.EX2 R118, R252 ;  /* 0x000000fc00767308 */ /* 0x000e620000000800 */
[----:B--2---:R-:W-:Y:S01]  /*3350*/  FADD R68, R80, R79 ;  /* 0x0000004f50447221 */ /* 0x004fe20000000000 */
[----:B---3--:R-:W-:Y:S01]  /*3360*/  F2FP.PACK_AB R81, R124, R81 ;  /* 0x000000517c51723e */ /* 0x008fe200000000ff */
[----:B------:R-:W-:Y:S01]  /*3370*/  FADD R132, R132, -R29 ;  /* 0x8000001d84847221 */ /* 0x000fe20000000000 */
[----:B------:R-:W-:Y:S01]  /*3380*/  F2FP.PACK_AB R80, R77, R80 ;  /* 0x000000504d50723e */ /* 0x000fe200000000ff */
[----:B------:R-:W-:Y:S02]  /*3390*/  FADD R72, R124, R69 ;  /* 0x000000457c487221 */ /* 0x000fe40000000000 */
[----:B------:R-:W-:Y:S02]  /*33a0*/  FADD R133, R133, -R89 ;  /* 0x8000005985857221 */ /* 0x000fe40000000000 */
[----:B------:R-:W-:Y:S02]  /*33b0*/  FADD R68, R77, R68 ;  /* 0x000000444d447221 */ /* 0x000fe40000000000 */
[----:B------:R-:W-:-:S02]  /*33c0*/  FMUL R124, R76, 1.4426950216293334961 ;  /* 0x3fb8aa3b4c7c7820 */ /* 0x000fc40000400000 */
[--C-:B------:R-:W-:Y:S01]  /*33d0*/  FADD R173, R173, -R89.reuse ;  /* 0x80000059adad7221 */ /* 0x100fe20000000000 */
[----:B------:R-:W2:Y:S01]  /*33e0*/  LDSM.16.M88.4 R76, [R26+0x800] ;  /* 0x000800001a4c783b */ /* 0x000ea20000000200 */
[----:B------:R-:W-:Y:S02]  /*33f0*/  FADD R82, R82, -R89 ;  /* 0x8000005952527221 */ /* 0x000fe40000000000 */
[----:B------:R-:W-:Y:S02]  /*3400*/  FMUL R93, R132, 1.4426950216293334961 ;  /* 0x3fb8aa3b845d7820 */ /* 0x000fe40000400000 */
[--C-:B------:R-:W-:Y:S02]  /*3410*/  FADD R194, R194, -R29.reuse ;  /* 0x8000001dc2c27221 */ /* 0x100fe40000000000 */
[----:B------:R-:W-:Y:S02]  /*3420*/  FADD R196, R196, -R29 ;  /* 0x8000001dc4c47221 */ /* 0x000fe40000000000 */
[----:B------:R-:W-:-:S02]  /*3430*/  FADD R181, R181, -R89 ;  /* 0x80000059b5b57221 */ /* 0x000fc40000000000 */
[----:B------:R-:W-:Y:S02]  /*3440*/  FADD R183, R183, -R89 ;  /* 0x80000059b7b77221 */ /* 0x000fe40000000000 */
[----:B------:R-:W-:Y:S01]  /*3450*/  FMUL R132, R133, 1.4426950216293334961 ;  /* 0x3fb8aa3b85847820 */ /* 0x000fe20000400000 */
[----:B------:R-:W3:Y:S01]  /*3460*/  MUFU.EX2 R117, R117 ;  /* 0x0000007500757308 */ /* 0x000ee20000000800 */
[----:B------:R-:W-:Y:S01]  /*3470*/  FMUL R127, R173, 1.4426950216293334961 ;  /* 0x3fb8aa3bad7f7820 */ /* 0x000fe20000400000 */
[----:B-1----:R-:W-:Y:S01]  /*3480*/  F2FP.PACK_AB R83, R118, R123 ;  /* 0x0000007b7653723e */ /* 0x002fe200000000ff */
[----:B------:R-:W-:Y:S01]  /*3490*/  FMUL R133, R82, 1.4426950216293334961 ;  /* 0x3fb8aa3b52857820 */ /* 0x000fe20000400000 */
[----:B------:R-:W-:Y:S01]  /*34a0*/  F2FP.PACK_AB R82, R184, R119 ;  /* 0x00000077b852723e */ /* 0x000fe200000000ff */
[----:B------:R-:W-:Y:S02]  /*34b0*/  FMUL R180, R194, 1.4426950216293334961 ;  /* 0x3fb8aa3bc2b47820 */ /* 0x000fe40000400000 */
[----:B------:R-:W-:-:S02]  /*34c0*/  FMUL R115, R196, 1.4426950216293334961 ;  /* 0x3fb8aa3bc4737820 */ /* 0x000fc40000400000 */
[----:B------:R-:W-:Y:S02]  /*34d0*/  FMUL R131, R181, 1.4426950216293334961 ;  /* 0x3fb8aa3bb5837820 */ /* 0x000fe40000400000 */
[----:B------:R-:W-:Y:S01]  /*34e0*/  FMUL R134, R183, 1.4426950216293334961 ;  /* 0x3fb8aa3bb7867820 */ /* 0x000fe20000400000 */
[----:B------:R-:W1:Y:S01]  /*34f0*/  MUFU.EX2 R186, R186 ;  /* 0x000000ba00ba7308 */ /* 0x000e620000000800 */
[----:B------:R-:W-:Y:S01]  /*3500*/  FADD R128, R128, -R29 ;  /* 0x8000001d80807221 */ /* 0x000fe20000000000 */
[----:B------:R-:W-:Y:S01]  /*3510*/  HMMA.16816.F32 R64, R80, R74, R64 ;  /* 0x0000004a5040723c */ /* 0x000fe20000001840 */
[----:B------:R-:W-:Y:S02]  /*3520*/  FADD R175, R175, -R89 ;  /* 0x80000059afaf7221 */ /* 0x000fe40000000000 */
[----:B------:R-:W-:-:S03]  /*3530*/  FADD R119, R119, R68 ;  /* 0x0000004477777221 */ /* 0x000fc60000000000 */
[----:B------:R-:W4:Y:S01]  /*3540*/  MUFU.EX2 R127, R127 ;  /* 0x0000007f007f7308 */ /* 0x000f220000000800 */
[----:B------:R-:W-:Y:S02]  /*3550*/  FADD R204, R204, -R29 ;  /* 0x8000001dcccc7221 */ /* 0x000fe40000000000 */
[----:B------:R-:W-:Y:S01]  /*3560*/  FADD R123, R123, R72 ;  /* 0x000000487b7b7221 */ /* 0x000fe20000000000 */
[----:B------:R-:W-:Y:S01]  /*3570*/  HMMA.16816.F32 R84, R80, R70, R84 ;  /* 0x000000465054723c */ /* 0x000fe20000001854 */
[----:B------:R-:W-:-:S03]  /*3580*/  FMUL R97, R128, 1.4426950216293334961 ;  /* 0x3fb8aa3b80617820 */ /* 0x000fc60000400000 */
[----:B------:R-:W5:Y:S01]  /*3590*/  MUFU.EX2 R180, R180 ;  /* 0x000000b400b47308 */ /* 0x000f620000000800 */
[----:B------:R-:W-:Y:S02]  /*35a0*/  FMUL R128, R175, 1.4426950216293334961 ;  /* 0x3fb8aa3baf807820 */ /* 0x000fe40000400000 */
[----:B------:R-:W-:-:S05]  /*35b0*/  FADD R129, R129, -R89 ;  /* 0x8000005981817221 */ /* 0x000fca0000000000 */
[----:B------:R-:W0:Y:S01]  /*35c0*/  MUFU.EX2 R115, R115 ;  /* 0x0000007300737308 */ /* 0x000e220000000800 */
[----:B------:R-:W-:Y:S02]  /*35d0*/  FADD R184, R184, R119 ;  /* 0x00000077b8b87221 */ /* 0x000fe40000000000 */
[----:B------:R-:W-:-:S05]  /*35e0*/  FMUL R113, R204, 1.4426950216293334961 ;  /* 0x3fb8aa3bcc717820 */ /* 0x000fca0000400000 */
[----:B------:R-:W-:Y:S01]  /*35f0*/  MUFU.EX2 R131, R131 ;  /* 0x0000008300837308 */ /* 0x000fe20000000800 */
[----:B------:R-:W-:-:S07]  /*3600*/  FADD R123, R118, R123 ;  /* 0x0000007b767b7221 */ /* 0x000fce0000000000 */
[----:B------:R-:W0:Y:S01]  /*3610*/  MUFU.EX2 R134, R134 ;  /* 0x0000008600867308 */ /* 0x000e220000000800 */
[----:B------:R-:W-:Y:S02]  /*3620*/  FADD R206, R206, -R29 ;  /* 0x8000001dcece7221 */ /* 0x000fe40000000000 */
[----:B------:R-:W-:Y:S02]  /*3630*/  FMUL R129, R129, 1.4426950216293334961 ;  /* 0x3fb8aa3b81817820 */ /* 0x000fe40000400000 */
[----:B---3--:R-:W-:Y:S02]  /*3640*/  FADD R69, R117, R184 ;  /* 0x000000b875457221 */ /* 0x008fe40000000000 */
[----:B------:R-:W-:Y:S01]  /*3650*/  FADD R171, R171, -R89 ;  /* 0x80000059abab7221 */ /* 0x000fe20000000000 */
[----:B------:R-:W3:Y:S01]  /*3660*/  MUFU.EX2 R128, R128 ;  /* 0x0000008000807308 */ /* 0x000ee20000000800 */
[----:B------:R-:W-:Y:S02]  /*3670*/  FADD R68, R120, R123 ;  /* 0x0000007b78447221 */ /* 0x000fe40000000000 */
[----:B------:R-:W-:-:S02]  /*3680*/  FMUL R206, R206, 1.4426950216293334961 ;  /* 0x3fb8aa3bcece7820 */ /* 0x000fc40000400000 */
[----:B-1----:R-:W-:-:S03]  /*3690*/  FADD R69, R186, R69 ;  /* 0x00000045ba457221 */ /* 0x002fc60000000000 */
[----:B------:R-:W1:Y:S01]  /*36a0*/  MUFU.EX2 R113, R113 ;  /* 0x0000007100717308 */ /* 0x000e620000000800 */
[----:B------:R-:W-:Y:S02]  /*36b0*/  FADD R212, R212, -R29 ;  /* 0x8000001dd4d47221 */ /* 0x000fe40000000000 */
[----:B------:R-:W-:Y:S02]  /*36c0*/  FMUL R121, R171, 1.4426950216293334961 ;  /* 0x3fb8aa3bab797820 */ /* 0x000fe40000400000 */
[C---:B----4-:R-:W-:Y:S01]  /*36d0*/  FADD R68, R127.reuse, R68 ;  /* 0x000000447f447221 */ /* 0x050fe20000000000 */
[----:B------:R-:W-:Y:S02]  /*36e0*/  F2FP.PACK_AB R72, R186, R117 ;  /* 0x00000075ba48723e */ /* 0x000fe400000000ff */
[----:B------:R-:W4:Y:S01]  /*36f0*/  MUFU.EX2 R129, R129 ;  /* 0x0000008100817308 */ /* 0x000f220000000800 */
[----:B------:R-:W-:Y:S01]  /*3700*/  F2FP.PACK_AB R73, R127, R120 ;  /* 0x000000787f49723e */ /* 0x000fe200000000ff */
[----:B-----5:R-:W-:Y:S01]  /*3710*/  FADD R70, R180, R69 ;  /* 0x00000045b4467221 */ /* 0x020fe20000000000 */
[----:B0-----:R-:W-:Y:S01]  /*3720*/  F2FP.PACK_AB R74, R115, R180 ;  /* 0x000000b4734a723e */ /* 0x001fe200000000ff */
[----:B------:R-:W-:Y:S01]  /*3730*/  FMUL R130, R212, 1.4426950216293334961 ;  /* 0x3fb8aa3bd4827820 */ /* 0x000fe20000400000 */
[----:B------:R-:W-:Y:S01]  /*3740*/  F2FP.PACK_AB R75, R134, R131 ;  /* 0x00000083864b723e */ /* 0x000fe200000000ff */
[----:B------:R-:W-:-:S02]  /*3750*/  FADD R216, R216, -R29 ;  /* 0x8000001dd8d87221 */ /* 0x000fc40000000000 */
[----:B------:R-:W0:Y:S01]  /*3760*/  MUFU.EX2 R174, R206 ;  /* 0x000000ce00ae7308 */ /* 0x000e220000000800 */
[----:B------:R-:W-:Y:S02]  /*3770*/  FADD R69, R131, R68 ;  /* 0x0000004483457221 */ /* 0x000fe40000000000 */
[----:B------:R-:W-:Y:S02]  /*3780*/  FADD R190, R190, -R89 ;  /* 0x80000059bebe7221 */ /* 0x000fe40000000000 */
[----:B------:R-:W-:-:S03]  /*3790*/  FMUL R109, R216, 1.4426950216293334961 ;  /* 0x3fb8aa3bd86d7820 */ /* 0x000fc60000400000 */
[----:B------:R-:W5:Y:S01]  /*37a0*/  MUFU.EX2 R121, R121 ;  /* 0x0000007900797308 */ /* 0x000f620000000800 */
[----:B------:R-:W-:Y:S02]  /*37b0*/  FADD R208, R208, -R29 ;  /* 0x8000001dd0d07221 */ /* 0x000fe40000000000 */
[----:B------:R-:W-:Y:S01]  /*37c0*/  FADD R69, R134, R69 ;  /* 0x0000004586457221 */ /* 0x000fe20000000000 */
[----:B------:R-:W-:Y:S01]  /*37d0*/  HMMA.16816.F32 R64, R72, R60, R64 ;  /* 0x0000003c4840723c */ /* 0x000fe20000001840 */
[----:B------:R-:W-:Y:S02]  /*37e0*/  FADD R188, R188, -R89 ;  /* 0x80000059bcbc7221 */ /* 0x000fe40000000000 */
[----:B------:R-:W-:Y:S01]  /*37f0*/  FMUL R125, R190, 1.4426950216293334961 ;  /* 0x3fb8aa3bbe7d7820 */ /* 0x000fe20000400000 */
[----:B------:R-:W0:Y:S01]  /*3800*/  MUFU.EX2 R130, R130 ;  /* 0x0000008200827308 */ /* 0x000e220000000800 */
[----:B------:R-:W-:Y:S02]  /*3810*/  FADD R70, R115, R70 ;  /* 0x0000004673467221 */ /* 0x000fe40000000000 */
[----:B------:R-:W-:-:S02]  /*3820*/  FMUL R122, R208, 1.4426950216293334961 ;  /* 0x3fb8aa3bd07a7820 */ /* 0x000fc40000400000 */
[----:B------:R-:W-:-:S03]  /*3830*/  FADD R214, R214, -R29 ;  /* 0x8000001dd6d67221 */ /* 0x000fc60000000000 */
[----:B------:R-:W0:Y:S01]  /*3840*/  MUFU.EX2 R132, R132 ;  /* 0x0000008400847308 */ /* 0x000e220000000800 */
[----:B---3--:R-:W-:Y:S01]  /*3850*/  FADD R80, R128, R69 ;  /* 0x0000004580507221 */ /* 0x008fe20000000000 */
[----:B--2---:R-:W-:Y:S01]  /*3860*/  HMMA.16816.F32 R84, R72, R76, R84 ;  /* 0x0000004c4854723c */ /* 0x004fe20000001854 */
[----:B------:R-:W-:Y:S01]  /*3870*/  FMUL R170, R188, 1.4426950216293334961 ;  /* 0x3fb8aa3bbcaa7820 */ /* 0x000fe20000400000 */
[----:B------:R-:W-:Y:S01]  /*3880*/  LDSM.16.M88.4 R72, [R18+0x880] ;  /* 0x000880001248783b */ /* 0x000fe20000000200 */
[----:B-1----:R-:W-:-:S03]  /*3890*/  FADD R71, R113, R70 ;  /* 0x0000004671477221 */ /* 0x002fc60000000000 */
[----:B------:R-:W1:Y:S01]  /*38a0*/  MUFU.EX2 R109, R109 ;  /* 0x0000006d006d7308 */ /* 0x000e620000000800 */
[----:B------:R-:W-:Y:S02]  /*38b0*/  FMUL R107, R214, 1.4426950216293334961 ;  /* 0x3fb8aa3bd66b7820 */ /* 0x000fe40000400000 */
[----:B------:R-:W-:Y:S02]  /*38c0*/  FADD R104, R104, -R89 ;  /* 0x8000005968687221 */ /* 0x000fe40000000000 */
[----:B----4-:R-:W-:-:S03]  /*38d0*/  FADD R120, R129, R80 ;  /* 0x0000005081787221 */ /* 0x010fc60000000000 */
[----:B------:R-:W2:Y:S01]  /*38e0*/  MUFU.EX2 R125, R125 ;  /* 0x0000007d007d7308 */ /* 0x000ea20000000800 */
[----:B0-----:R-:W-:Y:S01]  /*38f0*/  FADD R70, R174, R71 ;  /* 0x00000047ae467221 */ /* 0x001fe20000000000 */
[----:B------:R-:W0:Y:S01]  /*3900*/  LDSM.16.M88.4 R80, [R18+0x80] ;  /* 0x000080001250783b */ /* 0x000e220000000200 */
[----:B------:R-:W-:Y:S02]  /*3910*/  FADD R202, R202, -R29 ;  /* 0x8000001dcaca7221 */ /* 0x000fe40000000000 */
[----:B------:R-:W-:-:S03]  /*3920*/  FMUL R60, R104, 1.4426950216293334961 ;  /* 0x3fb8aa3b683c7820 */ /* 0x000fc60000400000 */
[----:B------:R-:W3:Y:S01]  /*3930*/  MUFU.EX2 R122, R122 ;  /* 0x0000007a007a7308 */ /* 0x000ee20000000800 */
[----:B------:R-:W-:Y:S02]  /*3940*/  FADD R61, R111, R70 ;  /* 0x000000466f3d7221 */ /* 0x000fe40000000000 */
[----:B-----5:R-:W-:-:S05]  /*3950*/  FADD R71, R121, R120 ;  /* 0x0000007879477221 */ /* 0x020fca0000000000 */
[----:B------:R-:W4:Y:S01]  /*3960*/  MUFU.EX2 R170, R170 ;  /* 0x000000aa00aa7308 */ /* 0x000f220000000800 */
[----:B------:R-:W-:Y:S01]  /*3970*/  FADD R182, R182, -R89 ;  /* 0x80000059b6b67221 */ /* 0x000fe20000000000 */
[----:B------:R-:W-:Y:S01]  /*3980*/  F2FP.PACK_AB R68, R174, R113 ;  /* 0x00000071ae44723e */ /* 0x000fe200000000ff */
[----:B------:R-:W-:Y:S02]  /*3990*/  FMUL R105, R202, 1.4426950216293334961 ;  /* 0x3fb8aa3bca697820 */ /* 0x000fe40000400000 */
[----:B------:R-:W-:-:S03]  /*39a0*/  FADD R210, R210, -R29 ;  /* 0x8000001dd2d27221 */ /* 0x000fc60000000000 */
[----:B------:R-:W5:Y:S01]  /*39b0*/  MUFU.EX2 R107, R107 ;  /* 0x0000006b006b7308 */ /* 0x000f620000000800 */
[----:B------:R-:W-:Y:S01]  /*39c0*/  FADD R76, R130, R61 ;  /* 0x0000003d824c7221 */ /* 0x000fe20000000000 */
[----:B------:R-:W-:Y:S01]  /*39d0*/  F2FP.PACK_AB R69, R129, R128 ;  /* 0x000000808145723e */ /* 0x000fe200000000ff */
[----:B------:R-:W-:Y:S01]  /*39e0*/  FMUL R182, R182, 1.4426950216293334961 ;  /* 0x3fb8aa3bb6b67820 */ /* 0x000fe20000400000 */
[----:B------:R-:W-:-:S04]  /*39f0*/  F2FP.PACK_AB R70, R130, R111 ;  /* 0x0000006f8246723e */ /* 0x000fc800000000ff */
[----:B------:R-:W0:Y:S01]  /*3a00*/  MUFU.EX2 R133, R133 ;  /* 0x0000008500857308 */ /* 0x000e220000000800 */
[----:B------:R-:W-:Y:S02]  /*3a10*/  FADD R176, R176, -R89 ;  /* 0x80000059b0b07221 */ /* 0x000fe40000000000 */
[----:B------:R-:W-:-:S05]  /*3a20*/  FMUL R112, R210, 1.4426950216293334961 ;  /* 0x3fb8aa3bd2707820 */ /* 0x000fca0000400000 */
[----:B------:R0:W-:Y:S01]  /*3a30*/  MUFU.EX2 R113, R60 ;  /* 0x0000003c00717308 */ /* 0x0001e20000000800 */
[----:B------:R-:W-:Y:S02]  /*3a40*/  FADD R200, R200, -R29 ;  /* 0x8000001dc8c87221 */ /* 0x000fe40000000000 */
[----:B------:R-:W-:-:S05]  /*3a50*/  FADD R108, R108, -R89 ;  /* 0x800000596c6c7221 */ /* 0x000fca0000000000 */
[----:B------:R-:W3:Y:S01]  /*3a60*/  MUFU.EX2 R116, R116 ;  /* 0x0000007400747308 */ /* 0x000ee20000000800 */
[C---:B0-----:R-:W-:Y:S01]  /*3a70*/  FADD R60, R132.reuse, R71 ;  /* 0x00000047843c7221 */ /* 0x041fe20000000000 */
[----:B------:R-:W-:Y:S01]  /*3a80*/  F2FP.PACK_AB R71, R132, R121 ;  /* 0x000000798447723e */ /* 0x000fe200000000ff */
[----:B-1----:R-:W-:-:S05]  /*3a90*/  FADD R61, R109, R76 ;  /* 0x0000004c6d3d7221 */ /* 0x002fca0000000000 */
[----:B------:R-:W0:Y:S01]  /*3aa0*/  MUFU.EX2 R124, R124 ;  /* 0x0000007c007c7308 */ /* 0x000e220000000800 */
[----:B------:R-:W-:Y:S02]  /*3ab0*/  FMUL R176, R176, 1.4426950216293334961 ;  /* 0x3fb8aa3bb0b07820 */ /* 0x000fe40000400000 */
[----:B--2---:R-:W-:Y:S01]  /*3ac0*/  FADD R77, R125, R60 ;  /* 0x0000003c7d4d7221 */ /* 0x004fe20000000000 */
[----:B------:R-:W-:Y:S01]  /*3ad0*/  HMMA.16816.F32 R64, R68, R62, R64 ;  /* 0x0000003e4440723c */ /* 0x000fe20000001840 */
[----:B------:R-:W-:-:S03]  /*3ae0*/  FMUL R103, R200, 1.4426950216293334961 ;  /* 0x3fb8aa3bc8677820 */ /* 0x000fc60000400000 */
[----:B------:R-:W1:Y:S01]  /*3af0*/  MUFU.EX2 R105, R105 ;  /* 0x0000006900697308 */ /* 0x000e620000000800 */
[----:B------:R-:W-:Y:S02]  /*3b00*/  FADD R198, R198, -R29 ;  /* 0x8000001dc6c67221 */ /* 0x000fe40000000000 */
[----:B------:R-:W-:Y:S02]  /*3b10*/  FMUL R108, R108, 1.4426950216293334961 ;  /* 0x3fb8aa3b6c6c7820 */ /* 0x000fe40000400000 */
[----:B---3--:R-:W-:-:S03]  /*3b20*/  FADD R76, R122, R61 ;  /* 0x0000003d7a4c7221 */ /* 0x008fc60000000000 */
[----:B------:R-:W2:Y:S01]  /*3b30*/  MUFU.EX2 R118, R182 ;  /* 0x000000b600767308 */ /* 0x000ea20000000800 */
[----:B----4-:R-:W-:Y:S01]  /*3b40*/  FADD R62, R170, R77 ;  /* 0x0000004daa3e7221 */ /* 0x010fe20000000000 */
[----:B------:R-:W-:Y:S01]  /*3b50*/  HMMA.16816.F32 R84, R68, R78, R84 ;  /* 0x0000004e4454723c */ /* 0x000fe20000001854 */
[----:B------:R-:W-:Y:S02]  /*3b60*/  FMUL R106, R198, 1.4426950216293334961 ;  /* 0x3fb8aa3bc66a7820 */ /* 0x000fe40000400000 */
[----:B------:R-:W-:-:S03]  /*3b70*/  FADD R230, R230, -R29 ;  /* 0x8000001de6e67221 */ /* 0x000fc60000000000 */
[----:B------:R-:W3:Y:S01]  /*3b80*/  MUFU.EX2 R112, R112 ;  /* 0x0000007000707308 */ /* 0x000ee20000000800 */
[----:B------:R-:W-:Y:S02]  /*3b90*/  FADD R178, R178, -R89 ;  /* 0x80000059b2b27221 */ /* 0x000fe40000000000 */
[----:B-----5:R-:W-:-:S05]  /*3ba0*/  FADD R63, R107, R76 ;  /* 0x0000004c6b3f7221 */ /* 0x020fca0000000000 */
[----:B------:R-:W4:Y:S01]  /*3bb0*/  MUFU.EX2 R117, R176 ;  /* 0x000000b000757308 */ /* 0x000f220000000800 */
[----:B------:R-:W-:Y:S02]  /*3bc0*/  FADD R77, R133, R62 ;  /* 0x0000003e854d7221 */ /* 0x000fe40000000000 */
[----:B------:R-:W-:Y:S02]  /*3bd0*/  FMUL R92, R230, 1.4426950216293334961 ;  /* 0x3fb8aa3be65c7820 */ /* 0x000fe40000400000 */
[----:B------:R-:W-:-:S03]  /*3be0*/  FMUL R104, R178, 1.4426950216293334961 ;  /* 0x3fb8aa3bb2687820 */ /* 0x000fc60000400000 */
[----:B------:R-:W5:Y:S01]  /*3bf0*/  MUFU.EX2 R103, R103 ;  /* 0x0000006700677308 */ /* 0x000f620000000800 */
[----:B------:R-:W-:Y:S02]  /*3c00*/  FADD R76, R116, R63 ;  /* 0x0000003f744c7221 */ /* 0x000fe40000000000 */
[----:B------:R-:W-:-:S05]  /*3c10*/  FADD R126, R126, -R89 ;  /* 0x800000597e7e7221 */ /* 0x000fca0000000000 */
[----:B------:R-:W3:Y:S01]  /*3c20*/  MUFU.EX2 R108, R108 ;  /* 0x0000006c006c7308 */ /* 0x000ee20000000800 */
[----:B0-----:R-:W-:Y:S02]  /*3c30*/  FADD R77, R124, R77 ;  /* 0x0000004d7c4d7221 */ /* 0x001fe40000000000 */
[----:B------:R-:W-:Y:S02]  /*3c40*/  FADD R218, R218, -R29 ;  /* 0x8000001ddada7221 */ /* 0x000fe40000000000 */
[----:B------:R-:W-:-:S03]  /*3c50*/  FADD R114, R114, -R89 ;  /* 0x8000005972727221 */ /* 0x000fc60000000000 */
[----:B------:R-:W0:Y:S01]  /*3c60*/  MUFU.EX2 R106, R106 ;  /* 0x0000006a006a7308 */ /* 0x000e220000000800 */
[----:B-1----:R-:W-:Y:S02]  /*3c70*/  FADD R69, R105, R76 ;  /* 0x0000004c69457221 */ /* 0x002fe40000000000 */
[----:B------:R-:W-:Y:S02]  /*3c80*/  FMUL R126, R126, 1.4426950216293334961 ;  /* 0x3fb8aa3b7e7e7820 */ /* 0x000fe40000400000 */
[----:B--2---:R-:W-:-:S03]  /*3c90*/  FADD R76, R118, R77 ;  /* 0x0000004d764c7221 */ /* 0x004fc60000000000 */
[----:B------:R-:W1:Y:S01]  /*3ca0*/  MUFU.EX2 R92, R92 ;  /* 0x0000005c005c7308 */ /* 0x000e620000000800 */
[----:B------:R-:W-:Y:S02]  /*3cb0*/  FMUL R94, R218, 1.4426950216293334961 ;  /* 0x3fb8aa3bda5e7820 */ /* 0x000fe40000400000 */
[----:B------:R-:W-:Y:S02]  /*3cc0*/  FADD R224, R224, -R29 ;  /* 0x8000001de0e07221 */ /* 0x000fe40000000000 */
[----:B------:R-:W-:-:S03]  /*3cd0*/  FMUL R114, R114, 1.4426950216293334961 ;  /* 0x3fb8aa3b72727820 */ /* 0x000fc60000400000 */
[----:B------:R-:W2:Y:S01]  /*3ce0*/  MUFU.EX2 R104, R104 ;  /* 0x0000006800687308 */ /* 0x000ea20000000800 */
[----:B------:R-:W-:Y:S01]  /*3cf0*/  F2FP.PACK_AB R60, R122, R109 ;  /* 0x0000006d7a3c723e */ /* 0x000fe200000000ff */
[----:B------:R-:W-:Y:S01]  /*3d00*/  FADD R110, R110, -R89 ;  /* 0x800000596e6e7221 */ /* 0x000fe20000000000 */
[----:B------:R-:W-:Y:S01]  /*3d10*/  F2FP.PACK_AB R61, R170, R125 ;  /* 0x0000007daa3d723e */ /* 0x000fe200000000ff */
[----:B---3--:R-:W-:Y:S01]  /*3d20*/  FADD R70, R112, R69 ;  /* 0x0000004570467221 */ /* 0x008fe20000000000 */
[----:B------:R-:W-:Y:S01]  /*3d30*/  F2FP.PACK_AB R62, R116, R107 ;  /* 0x0000006b743e723e */ /* 0x000fe200000000ff */
[----:B----4-:R-:W-:Y:S01]  /*3d40*/  FADD R71, R117, R76 ;  /* 0x0000004c75477221 */ /* 0x010fe20000000000 */
[----:B------:R-:W-:Y:S01]  /*3d50*/  F2FP.PACK_AB R63, R124, R133 ;  /* 0x000000857c3f723e */ /* 0x000fe200000000ff */
[----:B------:R-:W3:Y:S01]  /*3d60*/  MUFU.EX2 R97, R97 ;  /* 0x0000006100617308 */ /* 0x000ee20000000800 */
[----:B------:R-:W-:Y:S02]  /*3d70*/  FMUL R99, R224, 1.4426950216293334961 ;  /* 0x3fb8aa3be0637820 */ /* 0x000fe40000400000 */
[----:B------:R-:W-:-:S02]  /*3d80*/  FADD R226, R226, -R29 ;  /* 0x8000001de2e27221 */ /* 0x000fc40000000000 */
[----:B------:R-:W-:-:S03]  /*3d90*/  FADD R100, R100, -R89 ;  /* 0x8000005964647221 */ /* 0x000fc60000000000 */
[----:B------:R-:W4:Y:S01]  /*3da0*/  MUFU.EX2 R111, R126 ;  /* 0x0000007e006f7308 */ /* 0x000f220000000800 */
[----:B------:R-:W-:Y:S02]  /*3db0*/  FMUL R110, R110, 1.4426950216293334961 ;  /* 0x3fb8aa3b6e6e7820 */ /* 0x000fe40000400000 */
[----:B-----5:R-:W-:Y:S02]  /*3dc0*/  FADD R77, R103, R70 ;  /* 0x00000046674d7221 */ /* 0x020fe40000000000 */
[----:B------:R-:W-:-:S03]  /*3dd0*/  FADD R76, R108, R71 ;  /* 0x000000476c4c7221 */ /* 0x000fc60000000000 */
[----:B------:R-:W5:Y:S01]  /*3de0*/  MUFU.EX2 R94, R94 ;  /* 0x0000005e005e7308 */ /* 0x000f620000000800 */
[----:B------:R-:W-:Y:S01]  /*3df0*/  FMUL R90, R226, 1.4426950216293334961 ;  /* 0x3fb8aa3be25a7820 */ /* 0x000fe20000400000 */
[----:B------:R-:W-:Y:S01]  /*3e00*/  HMMA.16816.F32 R64, R60, R80, R64 ;  /* 0x000000503c40723c */ /* 0x000fe20000001840 */
[----:B------:R-:W-:-:S05]  /*3e10*/  FMUL R100, R100, 1.4426950216293334961 ;  /* 0x3fb8aa3b64647820 */ /* 0x000fca0000400000 */
[----:B------:R-:W1:Y:S01]  /*3e20*/  MUFU.EX2 R114, R114 ;  /* 0x0000007200727308 */ /* 0x000e620000000800 */
[----:B------:R-:W-:Y:S02]  /*3e30*/  FADD R102, R102, -R89 ;  /* 0x8000005966667221 */ /* 0x000fe40000000000 */
[----:B0-----:R-:W-:Y:S02]  /*3e40*/  FADD R77, R106, R77 ;  /* 0x0000004d6a4d7221 */ /* 0x001fe40000000000 */
[----:B------:R-:W-:-:S03]  /*3e50*/  FADD R79, R113, R76 ;  /* 0x0000004c714f7221 */ /* 0x000fc60000000000 */
[----:B------:R-:W0:Y:S01]  /*3e60*/  MUFU.EX2 R99, R99 ;  /* 0x0000006300637308 */ /* 0x000e220000000800 */
[----:B------:R-:W-:Y:S01]  /*3e70*/  FADD R232, R232, -R29 ;  /* 0x8000001de8e87221 */ /* 0x000fe20000000000 */
[----:B------:R-:W-:Y:S01]  /*3e80*/  HMMA.16816.F32 R84, R60, R72, R84 ;  /* 0x000000483c54723c */ /* 0x000fe20000001854 */
[----:B------:R-:W-:-:S05]  /*3e90*/  FADD R98, R98, -R89 ;  /* 0x8000005962627221 */ /* 0x000fca0000000000 */
[----:B------:R-:W0:Y:S01]  /*3ea0*/  MUFU.EX2 R107, R110 ;  /* 0x0000006e006b7308 */ /* 0x000e220000000800 */
[----:B------:R-:W-:Y:S02]  /*3eb0*/  FMUL R102, R102, 1.4426950216293334961 ;  /* 0x3fb8aa3b66667820 */ /* 0x000fe40000400000 */
[----:B-1----:R-:W-:Y:S02]  /*3ec0*/  FADD R60, R92, R77 ;  /* 0x0000004d5c3c7221 */ /* 0x002fe40000000000 */
[----:B--2---:R-:W-:-:S03]  /*3ed0*/  FADD R62, R104, R79 ;  /* 0x0000004f683e7221 */ /* 0x004fc60000000000 */
[----:B------:R-:W1:Y:S01]  /*3ee0*/  MUFU.EX2 R90, R90 ;  /* 0x0000005a005a7308 */ /* 0x000e620000000800 */
[----:B------:R-:W-:Y:S02]  /*3ef0*/  FMUL R88, R232, 1.4426950216293334961 ;  /* 0x3fb8aa3be8587820 */ /* 0x000fe40000400000 */
[----:B------:R-:W-:-:S05]  /*3f00*/  FADD R96, R96, -R89 ;  /* 0x8000005960607221 */ /* 0x000fca0000000000 */
[----:B------:R-:W-:Y:S01]  /*3f10*/  MUFU.EX2 R93, R93 ;  /* 0x0000005d005d7308 */ /* 0x000fe20000000800 */
[----:B------:R-:W-:Y:S01]  /*3f20*/  FMUL R98, R98, 1.4426950216293334961 ;  /* 0x3fb8aa3b62627820 */ /* 0x000fe20000400000 */
[----:B------:R-:W-:Y:S01]  /*3f30*/  F2FP.PACK_AB R68, R112, R105 ;  /* 0x000000697044723e */ /* 0x000fe200000000ff */
[----:B---3--:R-:W-:Y:S01]  /*3f40*/  FADD R61, R97, R60 ;  /* 0x0000003c613d7221 */ /* 0x008fe20000000000 */
[----:B------:R-:W-:-:S04]  /*3f50*/  F2FP.PACK_AB R70, R106, R103 ;  /* 0x000000676a46723e */ /* 0x000fc800000000ff */
[----:B------:R-:W2:Y:S01]  /*3f60*/  MUFU.EX2 R100, R100 ;  /* 0x0000006400647308 */ /* 0x000ea20000000800 */
[----:B----4-:R-:W-:Y:S01]  /*3f70*/  FADD R63, R111, R62 ;  /* 0x0000003e6f3f7221 */ /* 0x010fe20000000000 */
[----:B------:R-:W-:Y:S01]  /*3f80*/  F2FP.PACK_AB R69, R117, R118 ;  /* 0x000000767545723e */ /* 0x000fe200000000ff */
[----:B------:R-:W-:Y:S01]  /*3f90*/  FMUL R96, R96, 1.4426950216293334961 ;  /* 0x3fb8aa3b60607820 */ /* 0x000fe20000400000 */
[----:B------:R-:W-:-:S04]  /*3fa0*/  F2FP.PACK_AB R71, R113, R108 ;  /* 0x0000006c7147723e */ /* 0x000fc800000000ff */
[----:B------:R-:W3:Y:S01]  /*3fb0*/  MUFU.EX2 R81, R102 ;  /* 0x0000006600517308 */ /* 0x000ee20000000800 */
[----:B-----5:R-:W-:Y:S01]  /*3fc0*/  FADD R72, R94, R61 ;  /* 0x0000003d5e487221 */ /* 0x020fe20000000000 */
[----:B------:R-:W4:Y:S01]  /*3fd0*/  LDSM.16.M88.4 R76, [R26+0x80] ;  /* 0x000080001a4c783b */ /* 0x000f220000000200 */
[----:B------:R-:W-:-:S05]  /*3fe0*/  FADD R80, R114, R63 ;  /* 0x0000003f72507221 */ /* 0x000fca0000000000 */
[----:B------:R-:W-:Y:S01]  /*3ff0*/  MUFU.EX2 R88, R88 ;  /* 0x0000005800587308 */ /* 0x000fe20000000800 */
[----:B0-----:R-:W-:-:S07]  /*4000*/  FADD R103, R99, R72 ;  /* 0x0000004863677221 */ /* 0x001fce0000000000 */
[----:B------:R-:W0:Y:S01]  /*4010*/  MUFU.EX2 R98, R98 ;  /* 0x0000006200627308 */ /* 0x000e220000000800 */
[----:B------:R-:W-:-:S07]  /*4020*/  FADD R105, R107, R80 ;  /* 0x000000506b697221 */ /* 0x000fce0000000000 */
[----:B------:R-:W-:Y:S01]  /*4030*/  MUFU.EX2 R95, R95 ;  /* 0x0000005f005f7308 */ /* 0x000fe20000000800 */
[----:B-1----:R-:W-:-:S07]  /*4040*/  FADD R72, R90, R103 ;  /* 0x000000675a487221 */ /* 0x002fce0000000000 */
[----:B------:R-:W1:Y:S01]  /*4050*/  MUFU.EX2 R73, R96 ;  /* 0x0000006000497308 */ /* 0x000e620000000800 */
[----:B--2---:R-:W-:Y:S01]  /*4060*/  FADD R80, R100, R105 ;  /* 0x0000006964507221 */ /* 0x004fe20000000000 */
[----:B------:R-:W-:Y:S01]  /*4070*/  HMMA.16816.F32 R64, R68, R82, R64 ;  /* 0x000000524440723c */ /* 0x000fe20000001840 */
[----:B------:R-:W-:Y:S02]  /*4080*/  LDSM.16.M88.4 R60, [R26+0x880] ;  /* 0x000880001a3c783b */ /* 0x000fe40000000200 */
[----:B---3--:R-:W-:-:S04]  /*4090*/  FADD R103, R81, R80 ;  /* 0x0000005051677221 */ /* 0x008fc80000000000 */
[----:B------:R-:W-:Y:S02]  /*40a0*/  FADD R83, R93, R72 ;  /* 0x000000485d537221 */ /* 0x000fe40000000000 */
[----:B0-----:R-:W-:Y:S02]  /*40b0*/  FADD R80, R98, R103 ;  /* 0x0000006762507221 */ /* 0x001fe40000000000 */
[----:B------:R-:W-:Y:S02]  /*40c0*/  FADD R72, R88, R83 ;  /* 0x0000005358487221 */ /* 0x000fe40000000000 */
[----:B-1----:R-:W-:Y:S02]  /*40d0*/  FADD R80, R73, R80 ;  /* 0x0000005049507221 */ /* 0x002fe40000000000 */
[----:B------:R-:W-:Y:S01]  /*40e0*/  FADD R72, R95, R72 ;  /* 0x000000485f487221 */ /* 0x000fe20000000000 */
[----:B------:R-:W-:Y:S02]  /*40f0*/  HMMA.16816.F32 R84, R68, R74, R84 ;  /* 0x0000004a4454723c */ /* 0x000fe40000001854 */
[----:B------:R-:W0:Y:S04]  /*4100*/  SHFL.BFLY PT, R83, R80, 0x2, 0x1f ;  /* 0x0c401f0050537f89 */ /* 0x000e2800000e0000 */
[----:B------:R-:W1:Y:S01]  /*4110*/  SHFL.BFLY PT, R75, R72, 0x2, 0x1f ;  /* 0x0c401f00484b7f89 */ /* 0x000e6200000e0000 */
[----:B------:R-:W-:-:S02]  /*4120*/  F2FP.PACK_AB R68, R97, R92 ;  /* 0x0000005c6144723e */ /* 0x000fc400000000ff */
[----:B------:R-:W-:Y:S02]  /*4130*/  F2FP.PACK_AB R69, R111, R104 ;  /* 0x000000686f45723e */ /* 0x000fe400000000ff */
[----:B------:R-:W-:Y:S02]  /*4140*/  F2FP.PACK_AB R70, R99, R94 ;  /* 0x0000005e6346723e */ /* 0x000fe400000000ff */
[----:B------:R-:W-:-:S07]  /*4150*/  F2FP.PACK_AB R71, R107, R114 ;  /* 0x000000726b47723e */ /* 0x000fce00000000ff */
[----:B----4-:R-:W-:Y:S01]  /*4160*/  HMMA.16816.F32 R64, R68, R76, R64 ;  /* 0x0000004c4440723c */ /* 0x010fe20000001840 */
[----:B0-----:R-:W-:Y:S02]  /*4170*/  FADD R83, R80, R83 ;  /* 0x0000005350537221 */ /* 0x001fe40000000000 */
[----:B-1----:R-:W-:-:S05]  /*4180*/  FADD R75, R72, R75 ;  /* 0x0000004b484b7221 */ /* 0x002fca0000000000 */
[----:B------:R-:W-:Y:S01]  /*4190*/  HMMA.16816.F32 R84, R68, R60, R84 ;  /* 0x0000003c4454723c */ /* 0x000fe20000001854 */
[----:B------:R-:W0:Y:S04]  /*41a0*/  SHFL.BFLY PT, R72, R83, 0x1, 0x1f ;  /* 0x0c201f0053487f89 */ /* 0x000e2800000e0000 */
[----:B------:R-:W1:Y:S01]  /*41b0*/  SHFL.BFLY PT, R74, R75, 0x1, 0x1f ;  /* 0x0c201f004b4a7f89 */ /* 0x000e6200000e0000 */
[----:B------:R-:W-:Y:S01]  /*41c0*/  UIADD3 UR4, UR4, 0x80, URZ ;  /* 0x0000008004047890 */ /* 0x000fe2000fffe03f */
[----:B------:R-:W-:Y:S02]  /*41d0*/  F2FP.PACK_AB R68, R93, R90 ;  /* 0x0000005a5d44723e */ /* 0x000fe400000000ff */
[----:B------:R-:W-:-:S03]  /*41e0*/  F2FP.PACK_AB R69, R81, R100 ;  /* 0x000000645145723e */ /* 0x000fc600000000ff */
[----:B------:R-:W-:Y:S02]  /*41f0*/  ISETP.LE.AND P0, PT, R7, UR4, PT ;  /* 0x0000000407007c0c */ /* 0x000fe4000bf03270 */
[----:B------:R-:W-:Y:S02]  /*4200*/  F2FP.PACK_AB R70, R95, R88 ;  /* 0x000000585f46723e */ /* 0x000fe400000000ff */
[----:B------:R-:W-:Y:S01]  /*4210*/  F2FP.PACK_AB R71, R73, R98 ;  /* 0x000000624947723e */ /* 0x000fe200000000ff */
[----:B------:R-:W-:-:S06]  /*4220*/  IMAD.MOV.U32 R172, RZ, RZ, R29 ;  /* 0x000000ffffac7224 */ /* 0x000fcc00078e001d */
[----:B------:R-:W-:Y:S01]  /*4230*/  HMMA.16816.F32 R64, R68, R78, R64 ;  /* 0x0000004e4440723c */ /* 0x000fe20000001840 */
[----:B0-----:R-:W-:Y:S02]  /*4240*/  FADD R72, R83, R72 ;  /* 0x0000004853487221 */ /* 0x001fe40000000000 */
[----:B-1----:R-:W-:-:S05]  /*4250*/  FADD R74, R75, R74 ;  /* 0x0000004a4b4a7221 */ /* 0x002fca0000000000 */
[----:B------:R-:W-:Y:S01]  /*4260*/  HMMA.16816.F32 R60, R68, R62, R84 ;  /* 0x0000003e443c723c */ /* 0x000fe20000001854 */
[----:B------:R-:W-:Y:S02]  /*4270*/  FFMA R28, R101, R28, R72 ;  /* 0x0000001c651c7223 */ /* 0x000fe40000000048 */
[----:B------:R-:W-:-:S04]  /*4280*/  FFMA R8, R91, R8, R74 ;  /* 0x000000085b087223 */ /* 0x000fc8000000004a */
[----:B------:R-:W-:Y:S02]  /*4290*/  IMAD.MOV.U32 R69, RZ, RZ, 0x80 ;  /* 0x00000080ff457424 */ /* 0x000fe400078e00ff */
[----:B------:R-:W-:Y:S02]  /*42a0*/  IMAD.MOV.U32 R170, RZ, RZ, R89 ;  /* 0x000000ffffaa7224 */ /* 0x000fe400078e0059 */
[C---:B------:R-:W-:Y:S02]  /*42b0*/  IMAD R6, R69.reuse, c[0x0][0x1b4], R6 ;  /* 0x00006d0045067a24 */ /* 0x040fe400078e0206 */
[----:B------:R-:W-:Y:S01]  /*42c0*/  IMAD R16, R69, c[0x0][0x1a4], R16 ;  /* 0x0000690045107a24 */ /* 0x000fe200078e0210 */
[----:B------:R-:W-:Y:S01]  /*42d0*/  @P0 CALL.REL.NOINC `(.L_x_0) ;  /* 0x0000001000000944 */ /* 0x000fe20003c00000 */
[----:B------:R-:W-:Y:S05]  /*42e0*/  BRA `(.L_x_1) ;  /* 0xffffcc4000007947 */ /* 0x000fea000383ffff */
.L_x_0:
[----:B------:R-:W-:Y:S01]  /*42f0*/  IMAD.MOV.U32 R20, RZ, RZ, R8 ;  /* 0x000000ffff147224 */ /* 0x000fe200078e0008 */
[----:B------:R-:W-:Y:S01]  /*4300*/  FSETP.GEU.AND P3, PT, R28, 1.175494350822287508e-38, PT ;  /* 0x008000001c00780b */ /* 0x000fe20003f6e000 */
[----:B------:R-:W-:Y:S01]  /*4310*/  IMAD R8, R2, c[0x0][0x1c0], RZ ;  /* 0x0000700002087a24 */ /* 0x000fe200078e02ff */
[----:B------:R-:W-:Y:S01]  /*4320*/  LOP3.LUT R13, R0, 0x18, RZ, 0xc0, !PT ;  /* 0x00000018000d7812 */ /* 0x000fe200078ec0ff */
[----:B------:R-:W-:Y:S01]  /*4330*/  IMAD R12, R3, c[0x0][0x1c4], RZ ;  /* 0x00007100030c7a24 */ /* 0x000fe200078e02ff */
[----:B------:R-:W-:Y:S01]  /*4340*/  FSETP.GEU.AND P0, PT, R20, 1.175494350822287508e-38, PT ;  /* 0x008000001400780b */ /* 0x000fe20003f0e000 */
[----:B------:R-:W-:Y:S01]  /*4350*/  IMAD.SHL.U32 R6, R8, 0x2, RZ ;  /* 0x0000000208067824 */ /* 0x000fe200078e00ff */
[----:B------:R-:W-:Y:S01]  /*4360*/  FSETP.GT.AND P2, PT, |R20|, 8.50705917302346158658e+37, PT ;  /* 0x7e8000001400780b */ /* 0x000fe20003f44200 */
[----:B------:R-:W-:Y:S01]  /*4370*/  IMAD.SHL.U32 R7, R12, 0x2, RZ ;  /* 0x000000020c077824 */ /* 0x000fe200078e00ff */
[C---:B------:R-:W-:Y:S01]  /*4380*/  FSETP.GEU.AND P1, PT, |R20|.reuse, 1.175494350822287508e-38, PT ;  /* 0x008000001400780b */ /* 0x040fe20003f2e200 */
[----:B------:R-:W-:Y:S01]  /*4390*/  FMUL R5, R20, 8388608 ;  /* 0x4b00000014057820 */ /* 0x000fe20000400000 */
[----:B------:R-:W-:Y:S01]  /*43a0*/  BAR.SYNC.DEFER_BLOCKING 0x0 ;  /* 0x0000000000007b1d */ /* 0x000fe20000010000 */
[----:B------:R-:W-:Y:S01]  /*43b0*/  IMAD.SHL.U32 R14, R0, 0x4, RZ ;  /* 0x00000004000e7824 */ /* 0x000fe200078e00ff */
[----:B------:R-:W-:Y:S01]  /*43c0*/  IADD3 R25, P4, P5, R7, c[0x0][0x178], R6 ;  /* 0x00005e0007197a10 */ /* 0x000fe20007d9e006 */
[----:B------:R-:W-:Y:S01]  /*43d0*/  FMUL R6, R28, 8388608 ;  /* 0x4b0000001c067820 */ /* 0x000fe20000400000 */
[----:B------:R-:W-:Y:S01]  /*43e0*/  FSEL R32, R5, R20, !P0 ;  /* 0x0000001405207208 */ /* 0x000fe20004000000 */
[----:B------:R-:W-:Y:S01]  /*43f0*/  IMAD R16, R13, 0x4, R10 ;  /* 0x000000040d107824 */ /* 0x000fe200078e020a */
[----:B------:R-:W-:Y:S01]  /*4400*/  LOP3.LUT R7, R14, 0xc0, RZ, 0xc0, !PT ;  /* 0x000000c00e077812 */ /* 0x000fe200078ec0ff */
[----:B------:R-:W-:Y:S01]  /*4410*/  IMAD.HI R8, R8, 0x2, RZ ;  /* 0x0000000208087827 */ /* 0x000fe200078e02ff */
[----:B------:R-:W-:-:S02]  /*4420*/  FSEL R34, R6, R28, !P3 ;  /* 0x0000001c06227208 */ /* 0x000fc40005800000 */
[----:B------:R-:W-:Y:S01]  /*4430*/  IADD3 R5, R32, -0x3f3504f3, RZ ;  /* 0xc0cafb0d20057810 */ /* 0x000fe20007ffe0ff */
[----:B------:R-:W-:Y:S01]  /*4440*/  IMAD.HI R15, R12, 0x2, RZ ;  /* 0x000000020c0f7827 */ /* 0x000fe200078e02ff */
[----:B------:R-:W-:Y:S02]  /*4450*/  IADD3 R6, R34, -0x3f3504f3, RZ ;  /* 0xc0cafb0d22067810 */ /* 0x000fe40007ffe0ff */
[----:B------:R-:W-:Y:S01]  /*4460*/  LOP3.LUT R5, R5, 0xff800000, RZ, 0xc0, !PT ;  /* 0xff80000005057812 */ /* 0x000fe200078ec0ff */
[----:B------:R-:W-:Y:S01]  /*4470*/  IMAD R19, R16, 0x4, R9 ;  /* 0x0000000410137824 */ /* 0x000fe200078e0209 */
[----:B------:R-:W-:Y:S01]  /*4480*/  LOP3.LUT R9, R6, 0xff800000, RZ, 0xc0, !PT ;  /* 0xff80000006097812 */ /* 0x000fe200078ec0ff */
[----:B------:R-:W-:Y:S01]  /*4490*/  IMAD R21, R10, 0x8, R7 ;  /* 0x000000080a157824 */ /* 0x000fe200078e0207 */
[----:B------:R-:W-:Y:S01]  /*44a0*/  IADD3.X R30, R15, c[0x0][0x17c], R8, P4, P5 ;  /* 0x00005f000f1e7a10 */ /* 0x000fe200027ea408 */
[----:B------:R-:W0:Y:S01]  /*44b0*/  I2F R7, R5 ;  /* 0x0000000500077306 */ /* 0x000e220000201400 */
[----:B------:R-:W-:Y:S01]  /*44c0*/  FSETP.GT.AND P4, PT, |R28|, 8.50705917302346158658e+37, PT ;  /* 0x7e8000001c00780b */ /* 0x000fe20003f84200 */
[----:B------:R-:W-:Y:S01]  /*44d0*/  @P2 FMUL R20, R20, 0.25 ;  /* 0x3e80000014142820 */ /* 0x000fe20000400000 */
[----:B------:R-:W-:Y:S01]  /*44e0*/  SHF.R.U32.HI R6, RZ, 0x1, R13 ;  /* 0x00000001ff067819 */ /* 0x000fe2000001160d */
[----:B------:R-:W-:Y:S01]  /*44f0*/  @P2 FMUL R61, R61, 0.25 ;  /* 0x3e8000003d3d2820 */ /* 0x000fe20000400000 */
[----:B------:R-:W-:Y:S01]  /*4500*/  FSEL R8, RZ, -23, P3 ;  /* 0xc1b80000ff087808 */ /* 0x000fe20001800000 */
[----:B------:R-:W-:Y:S01]  /*4510*/  @!P1 FMUL R20, R20, 16777216 ;  /* 0x4b80000014149820 */ /* 0x000fe20000400000 */
[----:B------:R-:W-:Y:S01]  /*4520*/  FSETP.GEU.AND P3, PT, |R28|, 1.175494350822287508e-38, PT ;  /* 0x008000001c00780b */ /* 0x000fe20003f6e200 */
[----:B------:R-:W1:Y:S01]  /*4530*/  I2F R13, R9 ;  /* 0x00000009000d7306 */ /* 0x000e620000201400 */
[----:B------:R-:W-:Y:S01]  /*4540*/  SHF.R.S32.HI R10, RZ, 0x5, R0 ;  /* 0x00000005ff0a7819 */ /* 0x000fe20000011400 */
[----:B------:R-:W-:Y:S01]  /*4550*/  IMAD.U32 R19, R19, 0x4, R6 ;  /* 0x0000000413137824 */ /* 0x000fe200078e0006 */
[----:B------:R-:W-:Y:S01]  /*4560*/  SHF.R.U32.HI R16, RZ, 0x1, R0 ;  /* 0x00000001ff107819 */ /* 0x000fe20000011600 */
[----:B------:R-:W-:Y:S01]  /*4570*/  @P2 FMUL R60, R60, 0.25 ;  /* 0x3e8000003c3c2820 */ /* 0x000fe20000400000 */
[----:B------:R-:W-:Y:S01]  /*4580*/  SGXT R10, R10, 0x1 ;  /* 0x000000010a0a781a */ /* 0x000fe20000000200 */
[----:B------:R-:W-:Y:S01]  /*4590*/  @P4 FMUL R28, R28, 0.25 ;  /* 0x3e8000001c1c4820 */ /* 0x000fe20000400000 */
[----:B------:R-:W-:Y:S01]  /*45a0*/  LOP3.LUT R6, R0, 0x40, RZ, 0xc0, !PT ;  /* 0x0000004000067812 */ /* 0x000fe200078ec0ff */
[----:B------:R-:W-:Y:S01]  /*45b0*/  @P2 FMUL R65, R65, 0.25 ;  /* 0x3e80000041412820 */ /* 0x000fe20000400000 */
[----:B------:R-:W-:Y:S01]  /*45c0*/  FSEL R0, RZ, -23, P0 ;  /* 0xc1b80000ff007808 */ /* 0x000fe20000000000 */
[----:B------:R-:W-:Y:S01]  /*45d0*/  @P2 FMUL R64, R64, 0.25 ;  /* 0x3e80000040402820 */ /* 0x000fe20000400000 */
[----:B------:R-:W-:Y:S01]  /*45e0*/  LOP3.LUT R17, R10, 0x408, RZ, 0xc0, !PT ;  /* 0x000004080a117812 */ /* 0x000fe200078ec0ff */
[----:B------:R-:W-:Y:S01]  /*45f0*/  @!P3 FMUL R28, R28, 16777216 ;  /* 0x4b8000001c1cb820 */ /* 0x000fe20000400000 */
[----:B------:R-:W-:Y:S01]  /*4600*/  LOP3.LUT R16, R16, 0x4, RZ, 0xc0, !PT ;  /* 0x0000000410107812 */ /* 0x000fe200078ec0ff */
[----:B0-----:R-:W-:Y:S01]  /*4610*/  FFMA.FTZ R0, R7, 1.1920928955078125e-07, R0 ;  /* 0x3400000007007823 */ /* 0x001fe20000010000 */
[----:B------:R-:W-:Y:S01]  /*4620*/  LOP3.LUT R17, R17, 0x7c, R14, 0x78, !PT ;  /* 0x0000007c11117812 */ /* 0x000fe200078e780e */
[----:B-1----:R-:W-:Y:S01]  /*4630*/  FFMA.FTZ R10, R13, 1.1920928955078125e-07, R8 ;  /* 0x340000000d0a7823 */ /* 0x002fe20000010008 */
[----:B------:R-:W-:Y:S01]  /*4640*/  MUFU.RCP R7, R28 ;  /* 0x0000001c00077308 */ /* 0x000fe20000001000 */
[----:B------:R-:W-:Y:S01]  /*4650*/  @P4 FMUL R63, R63, 0.25 ;  /* 0x3e8000003f3f4820 */ /* 0x000fe20000400000 */
[----:B------:R-:W-:Y:S01]  /*4660*/  ISETP.NE.U32.AND P0, PT, R6, RZ, PT ;  /* 0x000000ff0600720c */ /* 0x000fe20003f05070 */
[----:B------:R-:W-:Y:S01]  /*4670*/  @P4 FMUL R62, R62, 0.25 ;  /* 0x3e8000003e3e4820 */ /* 0x000fe20000400000 */
[----:B------:R-:W-:Y:S01]  /*4680*/  ISETP.GE.U32.AND P2, PT, R32, 0x7f800000, PT ;  /* 0x7f8000002000780c */ /* 0x000fe20003f46070 */
[----:B------:R-:W-:Y:S01]  /*4690*/  @P4 FMUL R66, R66, 0.25 ;  /* 0x3e80000042424820 */ /* 0x000fe20000400000 */
[----:B------:R-:W-:Y:S01]  /*46a0*/  LOP3.LUT R11, R11, 0xf8, RZ, 0xc0, !PT ;  /* 0x000000f80b0b7812 */ /* 0x000fe200078ec0ff */
[----:B------:R-:W-:Y:S01]  /*46b0*/  @P4 FMUL R67, R67, 0.25 ;  /* 0x3e80000043434820 */ /* 0x000fe20000400000 */
[----:B------:R0:W1:Y:S01]  /*46c0*/  MUFU.RCP R8, R20 ;  /* 0x0000001400087308 */ /* 0x0000620000001000 */
[----:B------:R-:W-:-:S02]  /*46d0*/  @!P1 FMUL R61, R61, 16777216 ;  /* 0x4b8000003d3d9820 */ /* 0x000fc40000400000 */
[----:B------:R-:W-:Y:S02]  /*46e0*/  @!P1 FMUL R60, R60, 16777216 ;  /* 0x4b8000003c3c9820 */ /* 0x000fe40000400000 */
[----:B------:R-:W-:Y:S02]  /*46f0*/  @!P1 FMUL R65, R65, 16777216 ;  /* 0x4b80000041419820 */ /* 0x000fe40000400000 */
[----:B------:R-:W-:Y:S01]  /*4700*/  @!P1 FMUL R64, R64, 16777216 ;  /* 0x4b80000040409820 */ /* 0x000fe20000400000 */
[----:B------:R-:W-:Y:S01]  /*4710*/  ISETP.GE.U32.AND P1, PT, R34, 0x7f800000, PT ;  /* 0x7f8000002200780c */ /* 0x000fe20003f26070 */
[----:B------:R-:W-:Y:S01]  /*4720*/  IMAD.IADD R5, R32, 0x1, -R5 ;  /* 0x0000000120057824 */ /* 0x000fe200078e0a05 */
[----:B0-----:R-:W-:Y:S01]  /*4730*/  LOP3.LUT R20, R19, 0xc, RZ, 0x3c, !PT ;  /* 0x0000000c13147812 */ /* 0x001fe200078e3cff */
[----:B------:R-:W-:Y:S02]  /*4740*/  @!P3 FMUL R63, R63, 16777216 ;  /* 0x4b8000003f3fb820 */ /* 0x000fe40000400000 */
[----:B------:R-:W-:-:S02]  /*4750*/  @!P3 FMUL R62, R62, 16777216 ;  /* 0x4b8000003e3eb820 */ /* 0x000fc40000400000 */
[----:B------:R-:W-:Y:S02]  /*4760*/  @!P3 FMUL R66, R66, 16777216 ;  /* 0x4b8000004242b820 */ /* 0x000fe40000400000 */
[----:B------:R-:W-:Y:S02]  /*4770*/  @!P3 FMUL R67, R67, 16777216 ;  /* 0x4b8000004343b820 */ /* 0x000fe40000400000 */
[----:B------:R-:W-:Y:S02]  /*4780*/  IMAD.IADD R26, R16, 0x1, R21 ;  /* 0x00000001101a7824 */ /* 0x000fe400078e0215 */
[----:B------:R-:W-:Y:S02]  /*4790*/  IMAD R18, R6, 0x2, R17 ;  /* 0x0000000206127824 */ /* 0x000fe400078e0211 */
[C---:B-1----:R-:W-:Y:S02]  /*47a0*/  FMUL R13, R8.reuse, R61 ;  /* 0x0000003d080d7220 */ /* 0x042fe40000400000 */
[----:B------:R-:W-:-:S02]  /*47b0*/  FMUL R14, R8, R60 ;  /* 0x0000003c080e7220 */ /* 0x000fc40000400000 */
[C---:B------:R-:W-:Y:S02]  /*47c0*/  FMUL R16, R8.reuse, R65 ;  /* 0x0000004108107220 */ /* 0x040fe40000400000 */
[----:B------:R-:W-:Y:S02]  /*47d0*/  FMUL R17, R8, R64 ;  /* 0x0000004008117220 */ /* 0x000fe40000400000 */
[----:B------:R-:W-:Y:S01]  /*47e0*/  IMAD.MOV.U32 R21, RZ, RZ, 0x3dc6b27f ;  /* 0x3dc6b27fff157424 */ /* 0x000fe200078e00ff */
[----:B------:R-:W-:Y:S01]  /*47f0*/  F2FP.PACK_AB R13, R13, R16 ;  /* 0x000000100d0d723e */ /* 0x000fe200000000ff */
[----:B------:R-:W-:Y:S01]  /*4800*/  FADD R5, R5, -1 ;  /* 0xbf80000005057421 */ /* 0x000fe20000000000 */
[----:B------:R-:W-:Y:S01]  /*4810*/  F2FP.PACK_AB R14, R14, R17 ;  /* 0x000000110e0e723e */ /* 0x000fe200000000ff */
[C---:B------:R-:W-:Y:S01]  /*4820*/  FMUL R8, R7.reuse, R63 ;  /* 0x0000003f07087220 */ /* 0x040fe20000400000 */
[----:B------:R-:W-:Y:S01]  /*4830*/  LOP3.LUT R16, R18, 0x4, RZ, 0x3c, !PT ;  /* 0x0000000412107812 */ /* 0x000fe200078e3cff */
[C---:B------:R-:W-:Y:S01]  /*4840*/  FMUL R12, R7.reuse, R62 ;  /* 0x0000003e070c7220 */ /* 0x040fe20000400000 */
[----:B------:R-:W-:Y:S01]  /*4850*/  STS [R18+0x100], R13 ;  /* 0x0001000d12007388 */ /* 0x000fe20000000800 */
[----:B------:R-:W-:Y:S01]  /*4860*/  FMUL R15, R7, R66 ;  /* 0x00000042070f7220 */ /* 0x000fe20000400000 */
[----:B------:R-:W-:Y:S01]  /*4870*/  LOP3.LUT R17, R19, 0x4, RZ, 0x3c, !PT ;  /* 0x0000000413117812 */ /* 0x000fe200078e3cff */
[----:B------:R-:W-:Y:S01]  /*4880*/  FMUL R7, R7, R67 ;  /* 0x0000004307077220 */ /* 0x000fe20000400000 */
[----:B------:R0:W-:Y:S01]  /*4890*/  STS [R18], R14 ;  /* 0x0000000e12007388 */ /* 0x0001e20000000800 */
[C---:B------:R-:W-:Y:S01]  /*48a0*/  FFMA.FTZ R6, R5.reuse, R21, -0.16845393180847167969 ;  /* 0xbe2c7f3005067423 */ /* 0x040fe20000010015 */
[----:B------:R-:W-:Y:S01]  /*48b0*/  F2FP.PACK_AB R15, R12, R15 ;  /* 0x0000000f0c0f723e */ /* 0x000fe200000000ff */
[----:B------:R-:W-:Y:S01]  /*48c0*/  IMAD.IADD R9, R34, 0x1, -R9 ;  /* 0x0000000122097824 */ /* 0x000fe200078e0a09 */
[----:B------:R-:W-:Y:S01]  /*48d0*/  F2FP.PACK_AB R8, R8, R7 ;  /* 0x000000070808723e */ /* 0x000fe200000000ff */
[----:B------:R-:W-:-:S02]  /*48e0*/  FFMA.FTZ R6, R5, R6, 0.1716887056827545166 ;  /* 0x3e2fcf2a05067423 */ /* 0x000fc40000010006 */
[----:B------:R-:W-:Y:S01]  /*48f0*/  STS [R16+0x200], R15 ;  /* 0x0002000f10007388 */ /* 0x000fe20000000800 */
[----:B------:R-:W-:Y:S02]  /*4900*/  FADD R22, R9, -1 ;  /* 0xbf80000009167421 */ /* 0x000fe40000000000 */
[----:B------:R-:W-:Y:S01]  /*4910*/  FFMA.FTZ R6, R5, R6, -0.17900948226451873779 ;  /* 0xbe374e4305067423 */ /* 0x000fe20000010006 */
[----:B------:R1:W-:Y:S01]  /*4920*/  STS [R16+0x300], R8 ;  /* 0x0003000810007388 */ /* 0x0003e20000000800 */
[C---:B------:R-:W-:Y:S01]  /*4930*/  FFMA.FTZ R7, R22.reuse, R21, -0.16845393180847167969 ;  /* 0xbe2c7f3016077423 */ /* 0x040fe20000010015 */
[----:B0-----:R-:W-:Y:S01]  /*4940*/  LOP3.LUT R18, R19, 0x8, RZ, 0x3c, !PT ;  /* 0x0000000813127812 */ /* 0x001fe200078e3cff */
[C---:B------:R-:W-:Y:S01]  /*4950*/  FFMA.FTZ R6, R5.reuse, R6, 0.20512372255325317383 ;  /* 0x3e520bf405067423 */ /* 0x040fe20000010006 */
[----:B------:R-:W-:Y:S01]  /*4960*/  BAR.SYNC.DEFER_BLOCKING 0x0 ;  /* 0x0000000000007b1d */ /* 0x000fe20000010000 */
[----:B------:R-:W-:Y:S02]  /*4970*/  FFMA.FTZ R7, R22, R7, 0.1716887056827545166 ;  /* 0x3e2fcf2a16077423 */ /* 0x000fe40000010007 */
[----:B------:R-:W-:-:S02]  /*4980*/  FFMA.FTZ R6, R5, R6, -0.24046532809734344482 ;  /* 0xbe763c8b05067423 */ /* 0x000fc40000010006 */
[----:B------:R-:W-:Y:S02]  /*4990*/  IMAD R12, R4, c[0x0][0x1c8], RZ ;  /* 0x00007200040c7a24 */ /* 0x000fe400078e02ff */
[C---:B------:R-:W-:Y:S02]  /*49a0*/  FFMA.FTZ R6, R5.reuse, R6, 0.28857114911079406738 ;  /* 0x3e93bf9905067423 */ /* 0x040fe40000010006 */
[----:B------:R-:W-:Y:S01]  /*49b0*/  IMAD.MOV.U32 R24, RZ, RZ, c[0x0][0x1c8] ;  /* 0x00007200ff187624 */ /* 0x000fe200078e00ff */
[----:B------:R-:W-:Y:S01]  /*49c0*/  LEA R4, P3, R12, R25, 0x1 ;  /* 0x000000190c047211 */ /* 0x000fe200078608ff */
[----:B------:R-:W-:Y:S02]  /*49d0*/  FFMA.FTZ R6, R5, R6, -0.36067417263984680176 ;  /* 0xbeb8aa4905067423 */ /* 0x000fe40000010006 */
[----:B------:R-:W-:Y:S02]  /*49e0*/  FFMA.FTZ R7, R22, R7, -0.17900948226451873779 ;  /* 0xbe374e4316077423 */ /* 0x000fe40000010007 */
[----:B------:R-:W-:-:S02]  /*49f0*/  IMAD R9, R24, 0x2, R12 ;  /* 0x0000000218097824 */ /* 0x000fc400078e020c */
[C---:B------:R-:W-:Y:S02]  /*4a00*/  FFMA.FTZ R6, R5.reuse, R6, 0.48089820146560668945 ;  /* 0x3ef6384a05067423 */ /* 0x040fe40000010006 */
[----:B------:R-:W-:Y:S02]  /*4a10*/  FFMA.FTZ R7, R22, R7, 0.20512372255325317383 ;  /* 0x3e520bf416077423 */ /* 0x000fe40000010007 */
[----:B------:R-:W-:Y:S02]  /*4a20*/  IMAD R14, R24, 0x2, R9 ;  /* 0x00000002180e7824 */ /* 0x000fe400078e0209 */
[C---:B------:R-:W-:Y:S01]  /*4a30*/  FFMA.FTZ R6, R5.reuse, R6, -0.72134751081466674805 ;  /* 0xbf38aa3b05067423 */ /* 0x040fe20000010006 */
[----:B------:R0:W2:Y:S01]  /*4a40*/  LDS R27, [R19] ;  /* 0x00000000131b7984 */ /* 0x0000a20000000800 */
[----:B------:R-:W-:Y:S01]  /*4a50*/  FFMA.FTZ R7, R22, R7, -0.24046532809734344482 ;  /* 0xbe763c8b16077423 */ /* 0x000fe20000010007 */
[----:B-1----:R-:W-:Y:S01]  /*4a60*/  LEA R8, P5, R14, R25, 0x1 ;  /* 0x000000190e087211 */ /* 0x002fe200078a08ff */
[----:B------:R-:W-:Y:S01]  /*4a70*/  IMAD R15, R24, 0x2, R14 ;  /* 0x00000002180f7824 */ /* 0x000fe200078e020e */
[----:B------:R1:W3:Y:S01]  /*4a80*/  LDS R31, [R17] ;  /* 0x00000000111f7984 */ /* 0x0002e20000000800 */
[----:B------:R-:W-:-:S02]  /*4a90*/  FMUL R6, R5, R6 ;  /* 0x0000000605067220 */ /* 0x000fc40000400000 */
[----:B------:R-:W-:Y:S01]  /*4aa0*/  FFMA.FTZ R7, R22, R7, 0.28857114911079406738 ;  /* 0x3e93bf9916077423 */ /* 0x000fe20000010007 */
[----:B------:R4:W5:Y:S01]  /*4ab0*/  LDS R33, [R18] ;  /* 0x0000000012217984 */ /* 0x0009620000000800 */
[----:B------:R-:W-:Y:S02]  /*4ac0*/  IMAD R16, R24, 0x2, R15 ;  /* 0x0000000218107824 */ /* 0x000fe400078e020f */
[C---:B------:R-:W-:Y:S01]  /*4ad0*/  FMUL R6, R5.reuse, R6 ;  /* 0x0000000605067220 */ /* 0x040fe20000400000 */
[----:B------:R1:W5:Y:S01]  /*4ae0*/  LDS R35, [R20] ;  /* 0x0000000014237984 */ /* 0x0003620000000800 */
[----:B------:R-:W-:Y:S02]  /*4af0*/  FFMA.FTZ R13, R22, R7, -0.36067417263984680176 ;  /* 0xbeb8aa49160d7423 */ /* 0x000fe40000010007 */
[----:B0-----:R-:W-:Y:S02]  /*4b00*/  IMAD R19, R24, 0x2, R16 ;  /* 0x0000000218137824 */ /* 0x001fe400078e0210 */
[----:B------:R-:W-:Y:S01]  /*4b10*/  FFMA.FTZ R23, R5, 1.4426950216293334961, R6 ;  /* 0x3fb8aa3b05177823 */ /* 0x000fe20000010006 */
[C---:B------:R-:W-:Y:S01]  /*4b20*/  LEA R6, P4, R9.reuse, R25, 0x1 ;  /* 0x0000001909067211 */ /* 0x040fe200078808ff */
[----:B------:R-:W-:Y:S01]  /*4b30*/  FFMA.FTZ R13, R22, R13, 0.48089820146560668945 ;  /* 0x3ef6384a160d7423 */ /* 0x000fe2000001000d */
[-C--:B------:R-:W-:Y:S01]  /*4b40*/  LEA.HI.X.SX32 R5, R12, R30.reuse, 0x1, P3 ;  /* 0x0000001e0c057211 */ /* 0x080fe200018f0eff */
[----:B------:R-:W-:Y:S01]  /*4b50*/  IMAD R21, R24, 0x2, R19 ;  /* 0x0000000218157824 */ /* 0x000fe200078e0213 */
[-C--:B------:R-:W-:Y:S01]  /*4b60*/  LEA.HI.X.SX32 R7, R9, R30.reuse, 0x1, P4 ;  /* 0x0000001e09077211 */ /* 0x080fe200020f0eff */
[----:B-1----:R-:W-:Y:S01]  /*4b70*/  FFMA.FTZ R17, R22, R13, -0.72134751081466674805 ;  /* 0xbf38aa3b16117423 */ /* 0x002fe2000001000d */
[-C--:B------:R-:W-:Y:S01]  /*4b80*/  LEA.HI.X.SX32 R9, R14, R30.reuse, 0x1, P5 ;  /* 0x0000001e0e097211 */ /* 0x080fe200028f0eff */
[----:B------:R-:W-:Y:S01]  /*4b90*/  IMAD R24, R24, 0x2, R21 ;  /* 0x0000000218187824 */ /* 0x000fe200078e0215 */
[C---:B------:R-:W-:Y:S01]  /*4ba0*/  LEA R12, P3, R15.reuse, R25, 0x1 ;  /* 0x000000190f0c7211 */ /* 0x040fe200078608ff */
[----:B------:R-:W-:Y:S01]  /*4bb0*/  FMUL R17, R22, R17 ;  /* 0x0000001116117220 */ /* 0x000fe20000400000 */
[----:B------:R-:W-:Y:S01]  /*4bc0*/  LEA R14, P4, R16, R25, 0x1 ;  /* 0x00000019100e7211 */ /* 0x000fe200078808ff */
[----:B------:R-:W-:Y:S01]  /*4bd0*/  FADD R0, R0, R23 ;  /* 0x0000001700007221 */ /* 0x000fe20000000000 */
[-C--:B------:R-:W-:Y:S01]  /*4be0*/  LEA.HI.X.SX32 R13, R15, R30.reuse, 0x1, P3 ;  /* 0x0000001e0f0d7211 */ /* 0x080fe200018f0eff */
[----:B------:R-:W-:Y:S01]  /*4bf0*/  @P1 IMAD.MOV.U32 R23, RZ, RZ, 0x7f800000 ;  /* 0x7f800000ff171424 */ /* 0x000fe200078e00ff */
[----:B------:R-:W-:-:S02]  /*4c00*/  LEA.HI.X.SX32 R15, R16, R30, 0x1, P4 ;  /* 0x0000001e100f7211 */ /* 0x000fc400020f0eff */
[-C--:B------:R-:W-:Y:S02]  /*4c10*/  LEA R16, P3, R19, R25.reuse, 0x1 ;  /* 0x0000001913107211 */ /* 0x080fe400078608ff */
[-C--:B----4-:R-:W-:Y:S02]  /*4c20*/  LEA R18, P4, R21, R25.reuse, 0x1 ;  /* 0x0000001915127211 */ /* 0x090fe400078808ff */
[----:B------:R-:W-:Y:S01]  /*4c30*/  LEA R20, P5, R24, R25, 0x1 ;  /* 0x0000001918147211 */ /* 0x000fe200078a08ff */
[C---:B------:R-:W-:Y:S01]  /*4c40*/  FMUL R25, R22.reuse, R17 ;  /* 0x0000001116197220 */ /* 0x040fe20000400000 */
[----:B--2---:R0:W-:Y:S01]  /*4c50*/  STG.E.U16 [R4.64], R27 ;  /* 0x0000001b04007986 */ /* 0x0041e2000c101506 */
[-C--:B------:R-:W-:Y:S02]  /*4c60*/  LEA.HI.X.SX32 R17, R19, R30.reuse, 0x1, P3 ;  /* 0x0000001e13117211 */ /* 0x080fe400018f0eff */
[----:B------:R-:W-:Y:S01]  /*4c70*/  FFMA.FTZ R25, R22, 1.4426950216293334961, R25 ;  /* 0x3fb8aa3b16197823 */ /* 0x000fe20000010019 */
[----:B---3--:R1:W-:Y:S01]  /*4c80*/  STG.E.U16 [R6.64], R31 ;  /* 0x0000001f06007986 */ /* 0x0083e2000c101506 */
[----:B------:R-:W-:Y:S01]  /*4c90*/  @P2 IMAD.MOV.U32 R22, RZ, RZ, 0x7f800000 ;  /* 0x7f800000ff162424 */ /* 0x000fe200078e00ff */
[----:B------:R-:W-:Y:S01]  /*4ca0*/  LEA.HI.X.SX32 R19, R21, R30, 0x1, P4 ;  /* 0x0000001e15137211 */ /* 0x000fe200020f0eff */
[----:B------:R-:W-:Y:S01]  /*4cb0*/  FADD R10, R10, R25 ;  /* 0x000000190a0a7221 */ /* 0x000fe20000000000 */
[----:B-----5:R2:W-:Y:S01]  /*4cc0*/  STG.E.U16 [R8.64], R33 ;  /* 0x0000002108007986 */ /* 0x0205e2000c101506 */
[----:B------:R-:W-:Y:S01]  /*4cd0*/  @P2 FFMA.FTZ R0, R32, R22, +INF ;  /* 0x7f80000020002423 */ /* 0x000fe20000010016 */
[C---:B------:R-:W-:Y:S01]  /*4ce0*/  FSETP.NEU.AND P2, PT, R34.reuse, RZ, PT ;  /* 0x000000ff2200720b */ /* 0x040fe20003f4d000 */
[----:B------:R-:W-:Y:S01]  /*4cf0*/  @P1 FFMA.FTZ R10, R34, R23, +INF ;  /* 0x7f800000220a1423 */ /* 0x000fe20000010017 */
[----:B0-----:R-:W-:Y:S01]  /*4d00*/  PRMT R5, R31, 0x7632, R5 ;  /* 0x000076321f057816 */ /* 0x001fe20000000005 */
[----:B------:R0:W-:Y:S01]  /*4d10*/  STG.E.U16 [R12.64], R35 ;  /* 0x000000230c007986 */ /* 0x0001e2000c101506 */
[----:B------:R-:W-:-:S02]  /*4d20*/  LEA.HI.X.SX32 R21, R24, R30, 0x1, P5 ;  /* 0x0000001e18157211 */ /* 0x000fc400028f0eff */
[----:B------:R-:W-:Y:S02]  /*4d30*/  FSEL R10, R10, -INF , P2 ;  /* 0xff8000000a0a7808 */ /* 0x000fe40001000000 */
[----:B-1----:R-:W-:Y:S02]  /*4d40*/  PRMT R7, R27, 0x7632, R7 ;  /* 0x000076321b077816 */ /* 0x002fe40000000007 */
[----:B--2---:R-:W-:Y:S01]  /*4d50*/  PRMT R9, R33, 0x7632, R9 ;  /* 0x0000763221097816 */ /* 0x004fe20000000009 */
[----:B------:R-:W-:Y:S01]  /*4d60*/  FFMA R89, R10, 0.69314718246459960938, R89 ;  /* 0x3f3172180a597823 */ /* 0x000fe20000000059 */
[----:B------:R-:W-:Y:S01]  /*4d70*/  PRMT R10, R35, 0x7632, R10 ;  /* 0x00007632230a7816 */ /* 0x000fe2000000000a */
[----:B------:R0:W-:Y:S01]  /*4d80*/  STG.E.U16 [R14.64], R7 ;  /* 0x000000070e007986 */ /* 0x0001e2000c101506 */
[----:B------:R-:W-:-:S03]  /*4d90*/  FSETP.NEU.AND P3, PT, R32, RZ, PT ;  /* 0x000000ff2000720b */ /* 0x000fc60003f6d000 */
[----:B------:R0:W-:Y:S01]  /*4da0*/  STG.E.U16 [R16.64], R5 ;  /* 0x0000000510007986 */ /* 0x0001e2000c101506 */
[----:B------:R-:W-:-:S03]  /*4db0*/  FSEL R0, R0, -INF , P3 ;  /* 0xff80000000007808 */ /* 0x000fc60001800000 */
[----:B------:R0:W-:Y:S02]  /*4dc0*/  STG.E.U16 [R18.64], R9 ;  /* 0x0000000912007986 */ /* 0x0001e4000c101506 */
[----:B------:R-:W-:Y:S02]  /*4dd0*/  FFMA R88, R0, 0.69314718246459960938, R29 ;  /* 0x3f31721800587823 */ /* 0x000fe4000000001d */
[----:B------:R0:W-:Y:S04]  /*4de0*/  STG.E.U16 [R20.64], R10 ;  /* 0x0000000a14007986 */ /* 0x0001e8000c101506 */
[----:B------:R-:W-:Y:S06]  /*4df0*/  BAR.SYNC.DEFER_BLOCKING 0x0 ;  /* 0x0000000000007b1d */ /* 0x000fec0000010000 */
[----:B------:R0:W-:Y:S04]  /*4e00*/  STS.64 [R11], R88 ;  /* 0x000000580b007388 */ /* 0x0001e80000000a00 */
[----:B------:R-:W-:Y:S06]  /*4e10*/  BAR.SYNC.DEFER_BLOCKING 0x0 ;  /* 0x0000000000007b1d */ /* 0x000fec0000010000 */
[----:B------:R-:W-:Y:S05]  /*4e20*/  @P0 EXIT ;  /* 0x000000000000094d */ /* 0x000fea0003800000 */
[----:B0-----:R-:W0:Y:S01]  /*4e30*/  LDS R7, [R26] ;  /* 0x000000001a077984 */ /* 0x001e220000000800 */
[----:B------:R-:W-:-:S02]  /*4e40*/  IMAD R2, R2, c[0x0][0x1cc], RZ ;  /* 0x0000730002027a24 */ /* 0x000fc400078e02ff */
[C---:B------:R-:W-:Y:S02]  /*4e50*/  IMAD.SHL.U32 R5, R3.reuse, 0x4, RZ ;  /* 0x0000000403057824 */ /* 0x040fe400078e00ff */
[----:B------:R-:W-:Y:S02]  /*4e60*/  IMAD.SHL.U32 R0, R2, 0x4, RZ ;  /* 0x0000000402007824 */ /* 0x000fe400078e00ff */
[----:B------:R-:W-:-:S04]  /*4e70*/  IMAD.HI R4, R3, 0x4, RZ ;  /* 0x0000000403047827 */ /* 0x000fc800078e02ff */
[----:B------:R-:W-:Y:S01]  /*4e80*/  IMAD.HI R3, R2, 0x4, RZ ;  /* 0x0000000402037827 */ /* 0x000fe200078e02ff */
[----:B------:R-:W-:-:S04]  /*4e90*/  IADD3 R2, P0, P1, R5, c[0x0][0x180], R0 ;  /* 0x0000600005027a10 */ /* 0x000fc8000791e000 */
[----:B------:R-:W-:-:S05]  /*4ea0*/  IADD3.X R3, R4, c[0x0][0x184], R3, P0, P1 ;  /* 0x0000610004037a10 */ /* 0x000fca00007e2403 */
[----:B0-----:R-:W-:Y:S01]  /*4eb0*/  STG.E [R2.64], R7 ;  /* 0x0000000702007986 */ /* 0x001fe2000c101906 */
[----:B------:R-:W-:Y:S05]  /*4ec0*/  EXIT ;  /* 0x000000000000794d */ /* 0x000fea0003800000 */
.L_x_2:
[----:B------:R-:W-:-:S00]  /*4ed0*/  BRA `(.L_x_2) ;  /* 0xfffffff000007947 */ /* 0x000fc0000383ffff */
[----:B------:R-:W-:-:S00]  /*4ee0*/  NOP ;  /* 0x0000000000007918 */ /* 0x000fc00000000000 */
        /* <DEDUP_REMOVED lines=9> */
.L_x_3:


//--------------------- .nv.global.init           --------------------------
	.section	.nv.global.init,"aw",@progbits
.nv.global.init:
	.type		_$_str,@object
	.size		_$_str,(.L_0 - _$_str)
_$_str:
        /*0000*/ 	.byte	0x5f, 0x5f, 0x43, 0x55, 0x44, 0x41, 0x5f, 0x46, 0x54, 0x5a, 0x00
.L_0:


//--------------------- .nv.shared.attn_fwd       --------------------------
	.section	.nv.shared.attn_fwd,"aw",@nobits
	.sectionflags	@""
	.align	16
